// auto-generated by cutlass_sweep.gemm — config: {"arch": "sm_90", "cluster_m": 2, "cluster_n": 1, "dtype": "e4m3", "dtype_b": "e4m3", "layout": "nt", "stages": 0, "tile_k": 64, "tile_m": 64, "tile_n": 176}
#include "cutlass/cutlass.h"
#include "cutlass/gemm/collective/collective_builder.hpp"
#include "cutlass/gemm/device/gemm_universal_adapter.h"
#include "cutlass/gemm/kernel/gemm_universal.hpp"
#include "cutlass/epilogue/collective/collective_builder.hpp"

using ElemA = cutlass::float_e4m3_t;
using ElemB = cutlass::float_e4m3_t;
using ElemCD = cutlass::float_e4m3_t;
using Acc  = float;
using TileShape    = cute::Shape<cute::_64, cute::_176, cute::_64>;
using ClusterShape = cute::Shape<cute::_2, cute::_1, cute::_1>;

using CollectiveEpilogue = typename cutlass::epilogue::collective::CollectiveBuilder<
    cutlass::arch::Sm90, cutlass::arch::OpClassTensorOp,
    TileShape, ClusterShape,
    cutlass::epilogue::collective::EpilogueTileAuto,
    Acc, Acc,
    ElemCD, cutlass::layout::RowMajor, 128 / cutlass::sizeof_bits<ElemCD>::value,
    ElemCD, cutlass::layout::RowMajor, 128 / cutlass::sizeof_bits<ElemCD>::value,
    cutlass::epilogue::collective::EpilogueScheduleAuto
  >::CollectiveOp;

using CollectiveMainloop = typename cutlass::gemm::collective::CollectiveBuilder<
    cutlass::arch::Sm90, cutlass::arch::OpClassTensorOp,
    ElemA, cutlass::layout::RowMajor, 128 / cutlass::sizeof_bits<ElemA>::value,
    ElemB, cutlass::layout::ColumnMajor, 128 / cutlass::sizeof_bits<ElemB>::value,
    Acc,
    TileShape, ClusterShape,
    cutlass::gemm::collective::StageCountAutoCarveout<static_cast<int>(sizeof(typename CollectiveEpilogue::SharedStorage))>,
    cutlass::gemm::collective::KernelScheduleAuto
  >::CollectiveOp;

using GemmKernel = cutlass::gemm::kernel::GemmUniversal<
    cute::Shape<int,int,int,int>,
    CollectiveMainloop,
    CollectiveEpilogue
>;
using Gemm = cutlass::gemm::device::GemmUniversalAdapter<GemmKernel>;

// Force the device kernel symbol into the cubin without needing a host main.
auto* _anchor = &cutlass::device_kernel<GemmKernel>;


// ===== COMPILED SASS (sm_90a) =====

	.target	sm_90a

	.elftype	@"ET_EXEC"


//--------------------- .note.nv.tkinfo           --------------------------
	.section	.note.nv.tkinfo,"",@"SHT_NOTE"
	.sectionflags	@"SHF_NOTE_NV_TKINFO"
	.tkinfo
        /*0018*/ 	.word	0x00000002
        /*0030*/ 	.string	""
        /*0030*/ 	.string	"ptxas"
        /*0030*/ 	.string	"Cuda compilation tools, release 13.0, V13.0.88"
        /*0030*/ 	.string	"Build cuda_13.0.r13.0/compiler.36424714_0"
        /*0030*/ 	.string	"-arch sm_90a -m 64 "



//--------------------- .note.nv.cuinfo           --------------------------
	.section	.note.nv.cuinfo,"",@"SHT_NOTE"
	.sectionflags	@"SHF_NOTE_NV_CUINFO"
        /*0018*/ 	.short	0x0002
        /*001a*/ 	.short	0x005a
        /*001c*/ 	.short	0x0082
	.zero		2


//--------------------- .nv.info                  --------------------------
	.section	.nv.info,"",@"SHT_CUDA_INFO"
	.align	4


	//----- nvinfo : EIATTR_REGCOUNT
	.align		4
        /*0000*/ 	.byte	0x04, 0x2f
        /*0002*/ 	.short	(.L_12 - .L_11)
	.align		4
.L_11:
        /*0004*/ 	.word	index@(_ZN7cutlass13device_kernelINS_4gemm6kernel13GemmUniversalIN4cute5tupleIJiiiiEEENS1_10collective13CollectiveMmaINS1_37MainloopSm90TmaGmmaWarpSpecializedFP8ILi15ENS5_IJNS4_1CILi2EEENSA_ILi1EEESC_EEENS1_32KernelTmaWarpSpecializedPingpongEEENS5_IJNSA_ILi64EEENSA_ILi176EEESG_EEENS_12float_e4m3_tENS5_IJlSC_lEEESJ_SK_NS4_8TiledMMAINS4_8MMA_AtomIJNS4_4SM904GMMA30MMA_64x16x32_F32E4M3E4M3_SS_TNILNSO_7ScaleInE1ELSQ_1EEEEEENS4_6LayoutINS5_IJSC_SC_SC_EEENS5_IJNSA_ILi0EEESV_SV_EEEEENS5_IJNS4_10UnderscoreESY_SY_EEEEENS4_13SM90_TMA_LOADENS4_14ComposedLayoutINS4_7SwizzleILi2ELi4ELi3EEENS4_18smem_ptr_flag_bitsILi8EEENST_INS5_IJNSA_ILi8EEESG_EEENS5_IJSG_SC_EEEEEEEvNS4_8identityENS4_23SM90_TMA_LOAD_MULTICASTES1B_vS1C_EENS_8epilogue10collective6detail29Sm90TmaWarpSpecializedAdapterINS1G_15DefaultEpilogueISJ_SK_SK_NS1F_6thread17LinearCombinationISJ_Li1EffLNS1K_9ScaleType4KindE0ELNS_15FloatRoundStyleE2ESJ_EENS1_15EpilogueDefaultEEEEEvvEEEEvNT_6ParamsE)
        /*0008*/ 	.word	0x000000a8


	//----- nvinfo : EIATTR_FRAME_SIZE
	.align		4
.L_12:
        /*000c*/ 	.byte	0x04, 0x11
        /*000e*/ 	.short	(.L_14 - .L_13)
	.align		4
.L_13:
        /*0010*/ 	.word	index@(_ZN7cutlass13device_kernelINS_4gemm6kernel13GemmUniversalIN4cute5tupleIJiiiiEEENS1_10collective13CollectiveMmaINS1_37MainloopSm90TmaGmmaWarpSpecializedFP8ILi15ENS5_IJNS4_1CILi2EEENSA_ILi1EEESC_EEENS1_32KernelTmaWarpSpecializedPingpongEEENS5_IJNSA_ILi64EEENSA_ILi176EEESG_EEENS_12float_e4m3_tENS5_IJlSC_lEEESJ_SK_NS4_8TiledMMAINS4_8MMA_AtomIJNS4_4SM904GMMA30MMA_64x16x32_F32E4M3E4M3_SS_TNILNSO_7ScaleInE1ELSQ_1EEEEEENS4_6LayoutINS5_IJSC_SC_SC_EEENS5_IJNSA_ILi0EEESV_SV_EEEEENS5_IJNS4_10UnderscoreESY_SY_EEEEENS4_13SM90_TMA_LOADENS4_14ComposedLayoutINS4_7SwizzleILi2ELi4ELi3EEENS4_18smem_ptr_flag_bitsILi8EEENST_INS5_IJNSA_ILi8EEESG_EEENS5_IJSG_SC_EEEEEEEvNS4_8identityENS4_23SM90_TMA_LOAD_MULTICASTES1B_vS1C_EENS_8epilogue10collective6detail29Sm90TmaWarpSpecializedAdapterINS1G_15DefaultEpilogueISJ_SK_SK_NS1F_6thread17LinearCombinationISJ_Li1EffLNS1K_9ScaleType4KindE0ELNS_15FloatRoundStyleE2ESJ_EENS1_15EpilogueDefaultEEEEEvvEEEEvNT_6ParamsE)
        /*0014*/ 	.word	0x00000000


	//----- nvinfo : EIATTR_MIN_STACK_SIZE
	.align		4
.L_14:
        /*0018*/ 	.byte	0x04, 0x12
        /*001a*/ 	.short	(.L_16 - .L_15)
	.align		4
.L_15:
        /*001c*/ 	.word	index@(_ZN7cutlass13device_kernelINS_4gemm6kernel13GemmUniversalIN4cute5tupleIJiiiiEEENS1_10collective13CollectiveMmaINS1_37MainloopSm90TmaGmmaWarpSpecializedFP8ILi15ENS5_IJNS4_1CILi2EEENSA_ILi1EEESC_EEENS1_32KernelTmaWarpSpecializedPingpongEEENS5_IJNSA_ILi64EEENSA_ILi176EEESG_EEENS_12float_e4m3_tENS5_IJlSC_lEEESJ_SK_NS4_8TiledMMAINS4_8MMA_AtomIJNS4_4SM904GMMA30MMA_64x16x32_F32E4M3E4M3_SS_TNILNSO_7ScaleInE1ELSQ_1EEEEEENS4_6LayoutINS5_IJSC_SC_SC_EEENS5_IJNSA_ILi0EEESV_SV_EEEEENS5_IJNS4_10UnderscoreESY_SY_EEEEENS4_13SM90_TMA_LOADENS4_14ComposedLayoutINS4_7SwizzleILi2ELi4ELi3EEENS4_18smem_ptr_flag_bitsILi8EEENST_INS5_IJNSA_ILi8EEESG_EEENS5_IJSG_SC_EEEEEEEvNS4_8identityENS4_23SM90_TMA_LOAD_MULTICASTES1B_vS1C_EENS_8epilogue10collective6detail29Sm90TmaWarpSpecializedAdapterINS1G_15DefaultEpilogueISJ_SK_SK_NS1F_6thread17LinearCombinationISJ_Li1EffLNS1K_9ScaleType4KindE0ELNS_15FloatRoundStyleE2ESJ_EENS1_15EpilogueDefaultEEEEEvvEEEEvNT_6ParamsE)
        /*0020*/ 	.word	0x00000000
.L_16:


//--------------------- .nv.compat                --------------------------
	.section	.nv.compat,"",@"SHT_CUDA_COMPAT_INFO"
	.align	4
        /*0000*/ 	.byte	0x02, 0x09, 0x01, 0x00, 0x02, 0x02, 0x04, 0x00, 0x02, 0x05, 0x05, 0x00, 0x03, 0x07, 0x01, 0x01
        /*0010*/ 	.byte	0x02, 0x03, 0x01, 0x00, 0x02, 0x06, 0x01, 0x00, 0x04, 0x0b, 0x08, 0x00, 0x00, 0x00, 0x00, 0x00
        /*0020*/ 	.byte	0x00, 0x00, 0x00, 0x00


//--------------------- .nv.info._ZN7cutlass13device_kernelINS_4gemm6kernel13GemmUniversalIN4cute5tupleIJiiiiEEENS1_10collective13CollectiveMmaINS1_37MainloopSm90TmaGmmaWarpSpecializedFP8ILi15ENS5_IJNS4_1CILi2EEENSA_ILi1EEESC_EEENS1_32KernelTmaWarpSpecializedPingpongEEENS5_IJNSA_ILi64EEENSA_ILi176EEESG_EEENS_12float_e4m3_tENS5_IJlSC_lEEESJ_SK_NS4_8TiledMMAINS4_8MMA_AtomIJNS4_4SM904GMMA30MMA_64x16x32_F32E4M3E4M3_SS_TNILNSO_7ScaleInE1ELSQ_1EEEEEENS4_6LayoutINS5_IJSC_SC_SC_EEENS5_IJNSA_ILi0EEESV_SV_EEEEENS5_IJNS4_10UnderscoreESY_SY_EEEEENS4_13SM90_TMA_LOADENS4_14ComposedLayoutINS4_7SwizzleILi2ELi4ELi3EEENS4_18smem_ptr_flag_bitsILi8EEENST_INS5_IJNSA_ILi8EEESG_EEENS5_IJSG_SC_EEEEEEEvNS4_8identityENS4_23SM90_TMA_LOAD_MULTICASTES1B_vS1C_EENS_8epilogue10collective6detail29Sm90TmaWarpSpecializedAdapterINS1G_15DefaultEpilogueISJ_SK_SK_NS1F_6thread17LinearCombinationISJ_Li1EffLNS1K_9ScaleType4KindE0ELNS_15FloatRoundStyleE2ESJ_EENS1_15EpilogueDefaultEEEEEvvEEEEvNT_6ParamsE --------------------------
	.section	.nv.info._ZN7cutlass13device_kernelINS_4gemm6kernel13GemmUniversalIN4cute5tupleIJiiiiEEENS1_10collective13CollectiveMmaINS1_37MainloopSm90TmaGmmaWarpSpecializedFP8ILi15ENS5_IJNS4_1CILi2EEENSA_ILi1EEESC_EEENS1_32KernelTmaWarpSpecializedPingpongEEENS5_IJNSA_ILi64EEENSA_ILi176EEESG_EEENS_12float_e4m3_tENS5_IJlSC_lEEESJ_SK_NS4_8TiledMMAINS4_8MMA_AtomIJNS4_4SM904GMMA30MMA_64x16x32_F32E4M3E4M3_SS_TNILNSO_7ScaleInE1ELSQ_1EEEEEENS4_6LayoutINS5_IJSC_SC_SC_EEENS5_IJNSA_ILi0EEESV_SV_EEEEENS5_IJNS4_10UnderscoreESY_SY_EEEEENS4_13SM90_TMA_LOADENS4_14ComposedLayoutINS4_7SwizzleILi2ELi4ELi3EEENS4_18smem_ptr_flag_bitsILi8EEENST_INS5_IJNSA_ILi8EEESG_EEENS5_IJSG_SC_EEEEEEEvNS4_8identityENS4_23SM90_TMA_LOAD_MULTICASTES1B_vS1C_EENS_8epilogue10collective6detail29Sm90TmaWarpSpecializedAdapterINS1G_15DefaultEpilogueISJ_SK_SK_NS1F_6thread17LinearCombinationISJ_Li1EffLNS1K_9ScaleType4KindE0ELNS_15FloatRoundStyleE2ESJ_EENS1_15EpilogueDefaultEEEEEvvEEEEvNT_6ParamsE,"",@"SHT_CUDA_INFO"
	.sectionflags	@""
	.align	4


	//----- nvinfo : EIATTR_CUDA_API_VERSION
	.align		4
        /*0000*/ 	.byte	0x04, 0x37
        /*0002*/ 	.short	(.L_18 - .L_17)
.L_17:
        /*0004*/ 	.word	0x00000082


	//----- nvinfo : EIATTR_KPARAM_INFO
	.align		4
.L_18:
        /*0008*/ 	.byte	0x04, 0x17
        /*000a*/ 	.short	(.L_20 - .L_19)
.L_19:
        /*000c*/ 	.word	0x00000000
        /*0010*/ 	.short	0x0000
        /*0012*/ 	.short	0x0070
        /*0014*/ 	.byte	0x00, 0xf0, 0x01, 0x10


	//----- nvinfo : EIATTR_SPARSE_MMA_MASK
	.align		4
.L_20:
        /*0018*/ 	.byte	0x03, 0x50
        /*001a*/ 	.short	0x0000


	//----- nvinfo : EIATTR_MAXREG_COUNT
	.align		4
        /*001c*/ 	.byte	0x03, 0x1b
        /*001e*/ 	.short	0x00a8


	//----- nvinfo : EIATTR_NUM_BARRIERS
	.align		4
        /*0020*/ 	.byte	0x02, 0x4c
        /*0022*/ 	.byte	0x01
	.zero		1


	//----- nvinfo : EIATTR_MERCURY_ISA_VERSION
	.align		4
        /*0024*/ 	.byte	0x03, 0x5f
        /*0026*/ 	.short	0x0101


	//----- nvinfo : EIATTR_INT_WARP_WIDE_INSTR_OFFSETS
	.align		4
        /*0028*/ 	.byte	0x04, 0x31
        /*002a*/ 	.short	(.L_22 - .L_21)


	//   ....[0]....
.L_21:
        /*002c*/ 	.word	0x00000640


	//   ....[1]....
        /*0030*/ 	.word	0x00000680


	//   ....[2]....
        /*0034*/ 	.word	0x000006c0


	//   ....[3]....
        /*0038*/ 	.word	0x00000760


	//   ....[4]....
        /*003c*/ 	.word	0x00000780


	//   ....[5]....
        /*0040*/ 	.word	0x000007d0


	//   ....[6]....
        /*0044*/ 	.word	0x000008f0


	//   ....[7]....
        /*0048*/ 	.word	0x00000920


	//   ....[8]....
        /*004c*/ 	.word	0x00004390


	//----- nvinfo : EIATTR_COOP_GROUP_MASK_REGIDS
	.align		4
.L_22:
        /*0050*/ 	.byte	0x04, 0x29
        /*0052*/ 	.short	(.L_24 - .L_23)


	//   ....[0]....
.L_23:
        /*0054*/ 	.word	0xffffffff


	//   ....[1]....
        /*0058*/ 	.word	0xffffffff


	//   ....[2]....
        /*005c*/ 	.word	0xffffffff


	//   ....[3]....
        /*0060*/ 	.word	0xffffffff


	//   ....[4]....
        /*0064*/ 	.word	0xffffffff


	//   ....[5]....
        /*0068*/ 	.word	0xffffffff


	//   ....[6]....
        /*006c*/ 	.word	0xffffffff


	//----- nvinfo : EIATTR_COOP_GROUP_INSTR_OFFSETS
	.align		4
.L_24:
        /*0070*/ 	.byte	0x04, 0x28
        /*0072*/ 	.short	(.L_26 - .L_25)


	//   ....[0]....
.L_25:
        /*0074*/ 	.word	0x00000060


	//   ....[1]....
        /*0078*/ 	.word	0x00000070


	//   ....[2]....
        /*007c*/ 	.word	0x00000130


	//   ....[3]....
        /*0080*/ 	.word	0x00000450


	//   ....[4]....
        /*0084*/ 	.word	0x00000490


	//   ....[5]....
        /*0088*/ 	.word	0x00000510


	//   ....[6]....
        /*008c*/ 	.word	0x00000ae0


	//----- nvinfo : EIATTR_REG_RECONFIG
	.align		4
.L_26:
        /*0090*/ 	.byte	0x01, 0x54
	.zero		2


	//----- nvinfo : EIATTR_MBARRIER_INSTR_OFFSETS
	.align		4
        /*0094*/ 	.byte	0x04, 0x39
        /*0096*/ 	.short	(.L_28 - .L_27)


	//   ....[0]....
.L_27:
        /*0098*/ 	.word	0x00000250
        /*009c*/ 	.word	0x000000ff
        /*00a0*/ 	.word	0x00000000
        /*00a4*/ 	.short	0x0100
        /*00a6*/ 	.byte	0x08
	.zero		1


	//   ....[1]....
        /*00a8*/ 	.word	0x00000260
        /*00ac*/ 	.word	0x000000ff
        /*00b0*/ 	.word	0x00000078
        /*00b4*/ 	.short	0x0100
        /*00b6*/ 	.byte	0x08
	.zero		1


	//   ....[2]....
        /*00b8*/ 	.word	0x00000270
        /*00bc*/ 	.word	0x000000ff
        /*00c0*/ 	.word	0x00000008
        /*00c4*/ 	.short	0x0100
        /*00c6*/ 	.byte	0x08
	.zero		1


	//   ....[3]....
        /*00c8*/ 	.word	0x00000280
        /*00cc*/ 	.word	0x000000ff
        /*00d0*/ 	.word	0x00000080
        /*00d4*/ 	.short	0x0100
        /*00d6*/ 	.byte	0x08
	.zero		1


	//   ....[4]....
        /*00d8*/ 	.word	0x00000290
        /*00dc*/ 	.word	0x000000ff
        /*00e0*/ 	.word	0x00000010
        /*00e4*/ 	.short	0x0100
        /*00e6*/ 	.byte	0x08
	.zero		1


	//   ....[5]....
        /*00e8*/ 	.word	0x000002a0
        /*00ec*/ 	.word	0x000000ff
        /*00f0*/ 	.word	0x00000088
        /*00f4*/ 	.short	0x0100
        /*00f6*/ 	.byte	0x08
	.zero		1


	//   ....[6]....
        /*00f8*/ 	.word	0x000002b0
        /*00fc*/ 	.word	0x000000ff
        /*0100*/ 	.word	0x00000018
        /*0104*/ 	.short	0x0100
        /*0106*/ 	.byte	0x08
	.zero		1


	//   ....[7]....
        /*0108*/ 	.word	0x000002c0
        /*010c*/ 	.word	0x000000ff
        /*0110*/ 	.word	0x00000090
        /*0114*/ 	.short	0x0100
        /*0116*/ 	.byte	0x08
	.zero		1


	//   ....[8]....
        /*0118*/ 	.word	0x000002d0
        /*011c*/ 	.word	0x000000ff
        /*0120*/ 	.word	0x00000020
        /*0124*/ 	.short	0x0100
        /*0126*/ 	.byte	0x08
	.zero		1


	//   ....[9]....
        /*0128*/ 	.word	0x000002e0
        /*012c*/ 	.word	0x000000ff
        /*0130*/ 	.word	0x00000098
        /*0134*/ 	.short	0x0100
        /*0136*/ 	.byte	0x08
	.zero		1


	//   ....[10]....
        /*0138*/ 	.word	0x000002f0
        /*013c*/ 	.word	0x000000ff
        /*0140*/ 	.word	0x00000028
        /*0144*/ 	.short	0x0100
        /*0146*/ 	.byte	0x08
	.zero		1


	//   ....[11]....
        /*0148*/ 	.word	0x00000300
        /*014c*/ 	.word	0x000000ff
        /*0150*/ 	.word	0x000000a0
        /*0154*/ 	.short	0x0100
        /*0156*/ 	.byte	0x08
	.zero		1


	//   ....[12]....
        /*0158*/ 	.word	0x00000310
        /*015c*/ 	.word	0x000000ff
        /*0160*/ 	.word	0x00000030
        /*0164*/ 	.short	0x0100
        /*0166*/ 	.byte	0x08
	.zero		1


	//   ....[13]....
        /*0168*/ 	.word	0x00000320
        /*016c*/ 	.word	0x000000ff
        /*0170*/ 	.word	0x000000a8
        /*0174*/ 	.short	0x0100
        /*0176*/ 	.byte	0x08
	.zero		1


	//   ....[14]....
        /*0178*/ 	.word	0x00000330
        /*017c*/ 	.word	0x000000ff
        /*0180*/ 	.word	0x00000038
        /*0184*/ 	.short	0x0100
        /*0186*/ 	.byte	0x08
	.zero		1


	//   ....[15]....
        /*0188*/ 	.word	0x00000340
        /*018c*/ 	.word	0x000000ff
        /*0190*/ 	.word	0x000000b0
        /*0194*/ 	.short	0x0100
        /*0196*/ 	.byte	0x08
	.zero		1


	//   ....[16]....
        /*0198*/ 	.word	0x00000350
        /*019c*/ 	.word	0x000000ff
        /*01a0*/ 	.word	0x00000040
        /*01a4*/ 	.short	0x0100
        /*01a6*/ 	.byte	0x08
	.zero		1


	//   ....[17]....
        /*01a8*/ 	.word	0x00000360
        /*01ac*/ 	.word	0x000000ff
        /*01b0*/ 	.word	0x000000b8
        /*01b4*/ 	.short	0x0100
        /*01b6*/ 	.byte	0x08
	.zero		1


	//   ....[18]....
        /*01b8*/ 	.word	0x00000370
        /*01bc*/ 	.word	0x000000ff
        /*01c0*/ 	.word	0x00000048
        /*01c4*/ 	.short	0x0100
        /*01c6*/ 	.byte	0x08
	.zero		1


	//   ....[19]....
        /*01c8*/ 	.word	0x00000380
        /*01cc*/ 	.word	0x000000ff
        /*01d0*/ 	.word	0x000000c0
        /*01d4*/ 	.short	0x0100
        /*01d6*/ 	.byte	0x08
	.zero		1


	//   ....[20]....
        /*01d8*/ 	.word	0x00000390
        /*01dc*/ 	.word	0x000000ff
        /*01e0*/ 	.word	0x00000050
        /*01e4*/ 	.short	0x0100
        /*01e6*/ 	.byte	0x08
	.zero		1


	//   ....[21]....
        /*01e8*/ 	.word	0x000003a0
        /*01ec*/ 	.word	0x000000ff
        /*01f0*/ 	.word	0x000000c8
        /*01f4*/ 	.short	0x0100
        /*01f6*/ 	.byte	0x08
	.zero		1


	//   ....[22]....
        /*01f8*/ 	.word	0x000003b0
        /*01fc*/ 	.word	0x000000ff
        /*0200*/ 	.word	0x00000058
        /*0204*/ 	.short	0x0100
        /*0206*/ 	.byte	0x08
	.zero		1


	//   ....[23]....
        /*0208*/ 	.word	0x000003c0
        /*020c*/ 	.word	0x000000ff
        /*0210*/ 	.word	0x000000d0
        /*0214*/ 	.short	0x0100
        /*0216*/ 	.byte	0x08
	.zero		1


	//   ....[24]....
        /*0218*/ 	.word	0x000003d0
        /*021c*/ 	.word	0x000000ff
        /*0220*/ 	.word	0x00000060
        /*0224*/ 	.short	0x0100
        /*0226*/ 	.byte	0x08
	.zero		1


	//   ....[25]....
        /*0228*/ 	.word	0x000003e0
        /*022c*/ 	.word	0x000000ff
        /*0230*/ 	.word	0x000000d8
        /*0234*/ 	.short	0x0100
        /*0236*/ 	.byte	0x08
	.zero		1


	//   ....[26]....
        /*0238*/ 	.word	0x000003f0
        /*023c*/ 	.word	0x000000ff
        /*0240*/ 	.word	0x00000068
        /*0244*/ 	.short	0x0100
        /*0246*/ 	.byte	0x08
	.zero		1


	//   ....[27]....
        /*0248*/ 	.word	0x00000400
        /*024c*/ 	.word	0x000000ff
        /*0250*/ 	.word	0x000000e0
        /*0254*/ 	.short	0x0100
        /*0256*/ 	.byte	0x08
	.zero		1


	//   ....[28]....
        /*0258*/ 	.word	0x00000410
        /*025c*/ 	.word	0x000000ff
        /*0260*/ 	.word	0x00000070
        /*0264*/ 	.short	0x0100
        /*0266*/ 	.byte	0x08
	.zero		1


	//   ....[29]....
        /*0268*/ 	.word	0x00000420
        /*026c*/ 	.word	0x000000ff
        /*0270*/ 	.word	0x000000e8
        /*0274*/ 	.short	0x0100
        /*0276*/ 	.byte	0x08
	.zero		1


	//   ....[30]....
        /*0278*/ 	.word	0x00000980
        /*027c*/ 	.word	0x000000ff
        /*0280*/ 	.word	0x00000120
        /*0284*/ 	.short	0x0100
        /*0286*/ 	.byte	0x08
	.zero		1


	//   ....[31]....
        /*0288*/ 	.word	0x00000a10
        /*028c*/ 	.word	0x000000ff
        /*0290*/ 	.word	0x00000128
        /*0294*/ 	.short	0x0100
        /*0296*/ 	.byte	0x08
	.zero		1


	//   ....[32]....
        /*0298*/ 	.word	0x00000a60
        /*029c*/ 	.word	0x000000ff
        /*02a0*/ 	.word	0x00000100
        /*02a4*/ 	.short	0x0100
        /*02a6*/ 	.byte	0x09
	.zero		1


	//   ....[33]....
        /*02a8*/ 	.word	0x00000a70
        /*02ac*/ 	.word	0x000000ff
        /*02b0*/ 	.word	0x00000108
        /*02b4*/ 	.short	0x0100
        /*02b6*/ 	.byte	0x09
	.zero		1


	//   ....[34]....
        /*02b8*/ 	.word	0x00000a80
        /*02bc*/ 	.word	0x000000ff
        /*02c0*/ 	.word	0x00000110
        /*02c4*/ 	.short	0x0100
        /*02c6*/ 	.byte	0x09
	.zero		1


	//   ....[35]....
        /*02c8*/ 	.word	0x00000a90
        /*02cc*/ 	.word	0x000000ff
        /*02d0*/ 	.word	0x00000118
        /*02d4*/ 	.short	0x0100
        /*02d6*/ 	.byte	0x09
	.zero		1


	//   ....[36]....
        /*02d8*/ 	.word	0x000017f0
        /*02dc*/ 	.word	0x000000ff
        /*02e0*/ 	.word	0xfffffff8
        /*02e4*/ 	.short	0x010a
        /*02e6*/ 	.byte	0x0b
	.zero		1


	//   ....[37]....
        /*02e8*/ 	.word	0x00001e40
        /*02ec*/ 	.word	0x000000ff
        /*02f0*/ 	.word	0x00000000
        /*02f4*/ 	.short	0x010a
        /*02f6*/ 	.byte	0x0e
	.zero		1


	//   ....[38]....
        /*02f8*/ 	.word	0x00001ea0
        /*02fc*/ 	.word	0x000000ff
        /*0300*/ 	.word	0x00000000
        /*0304*/ 	.short	0x010a
        /*0306*/ 	.byte	0x0e
	.zero		1


	//   ....[39]....
        /*0308*/ 	.word	0x00002ee0
        /*030c*/ 	.word	0x000000ff
        /*0310*/ 	.word	0x00000000
        /*0314*/ 	.short	0x010a
        /*0316*/ 	.byte	0x13
	.zero		1


	//   ....[40]....
        /*0318*/ 	.word	0x00002f20
        /*031c*/ 	.word	0x000000ff
        /*0320*/ 	.word	0x00000000
        /*0324*/ 	.short	0x010a
        /*0326*/ 	.byte	0x13
	.zero		1


	//   ....[41]....
        /*0328*/ 	.word	0x00003c20
        /*032c*/ 	.word	0x00000014
        /*0330*/ 	.word	0x00000000
        /*0334*/ 	.short	0x0101
        /*0336*/ 	.byte	0x3f
	.zero		1


	//   ....[42]....
        /*0338*/ 	.word	0x00004320
        /*033c*/ 	.word	0x00000013
        /*0340*/ 	.word	0x00000000
        /*0344*/ 	.short	0x0101
        /*0346*/ 	.byte	0x09
	.zero		1


	//   ....[43]....
        /*0348*/ 	.word	0x00004430
        /*034c*/ 	.word	0x00000012
        /*0350*/ 	.word	0x00000000
        /*0354*/ 	.short	0x0101
        /*0356*/ 	.byte	0x3f
	.zero		1


	//   ....[44]....
        /*0358*/ 	.word	0x000044f0
        /*035c*/ 	.word	0x000000ff
        /*0360*/ 	.word	0x00000008
        /*0364*/ 	.short	0x010a
        /*0366*/ 	.byte	0x0b
	.zero		1


	//   ....[45]....
        /*0368*/ 	.word	0x0000ac50
        /*036c*/ 	.word	0x00000004
        /*0370*/ 	.word	0x00000000
        /*0374*/ 	.short	0x0101
        /*0376*/ 	.byte	0x09
	.zero		1


	//   ....[46]....
        /*0378*/ 	.word	0x0000b560
        /*037c*/ 	.word	0x00000013
        /*0380*/ 	.word	0x00000078
        /*0384*/ 	.short	0x010a
        /*0386*/ 	.byte	0x3f
	.zero		1


	//   ....[47]....
        /*0388*/ 	.word	0x0000b8e0
        /*038c*/ 	.word	0x0000000a
        /*0390*/ 	.word	0x00000128
        /*0394*/ 	.short	0x0101
        /*0396*/ 	.byte	0x3f
	.zero		1


	//   ....[48]....
        /*0398*/ 	.word	0x0000c040
        /*039c*/ 	.word	0x00000005
        /*03a0*/ 	.word	0x00000000
        /*03a4*/ 	.short	0x010a
        /*03a6*/ 	.byte	0x3f
	.zero		1


	//   ....[49]....
        /*03a8*/ 	.word	0x0000c0c0
        /*03ac*/ 	.word	0x00000007
        /*03b0*/ 	.word	0x00000000
        /*03b4*/ 	.short	0x010a
        /*03b6*/ 	.byte	0x3f
	.zero		1


	//   ....[50]....
        /*03b8*/ 	.word	0x0000c150
        /*03bc*/ 	.word	0x00000006
        /*03c0*/ 	.word	0x00000000
        /*03c4*/ 	.short	0x010a
        /*03c6*/ 	.byte	0x3f
	.zero		1


	//   ....[51]....
        /*03c8*/ 	.word	0x0000c1e0
        /*03cc*/ 	.word	0x00000009
        /*03d0*/ 	.word	0x00000000
        /*03d4*/ 	.short	0x010a
        /*03d6*/ 	.byte	0x3f
	.zero		1


	//   ....[52]....
        /*03d8*/ 	.word	0x0000c270
        /*03dc*/ 	.word	0x00000006
        /*03e0*/ 	.word	0x00000000
        /*03e4*/ 	.short	0x010a
        /*03e6*/ 	.byte	0x3f
	.zero		1


	//   ....[53]....
        /*03e8*/ 	.word	0x0000c300
        /*03ec*/ 	.word	0x00000009
        /*03f0*/ 	.word	0x00000000
        /*03f4*/ 	.short	0x010a
        /*03f6*/ 	.byte	0x3f
	.zero		1


	//   ....[54]....
        /*03f8*/ 	.word	0x0000c390
        /*03fc*/ 	.word	0x00000006
        /*0400*/ 	.word	0x00000000
        /*0404*/ 	.short	0x010a
        /*0406*/ 	.byte	0x3f
	.zero		1


	//   ....[55]....
        /*0408*/ 	.word	0x0000c420
        /*040c*/ 	.word	0x00000009
        /*0410*/ 	.word	0x00000000
        /*0414*/ 	.short	0x010a
        /*0416*/ 	.byte	0x3f
	.zero		1


	//   ....[56]....
        /*0418*/ 	.word	0x0000c4b0
        /*041c*/ 	.word	0x00000006
        /*0420*/ 	.word	0x00000000
        /*0424*/ 	.short	0x010a
        /*0426*/ 	.byte	0x3f
	.zero		1


	//   ....[57]....
        /*0428*/ 	.word	0x0000c540
        /*042c*/ 	.word	0x00000009
        /*0430*/ 	.word	0x00000000
        /*0434*/ 	.short	0x010a
        /*0436*/ 	.byte	0x3f
	.zero		1


	//   ....[58]....
        /*0438*/ 	.word	0x0000c5d0
        /*043c*/ 	.word	0x00000006
        /*0440*/ 	.word	0x00000000
        /*0444*/ 	.short	0x010a
        /*0446*/ 	.byte	0x3f
	.zero		1


	//   ....[59]....
        /*0448*/ 	.word	0x0000c660
        /*044c*/ 	.word	0x00000009
        /*0450*/ 	.word	0x00000000
        /*0454*/ 	.short	0x010a
        /*0456*/ 	.byte	0x3f
	.zero		1


	//   ....[60]....
        /*0458*/ 	.word	0x0000c6f0
        /*045c*/ 	.word	0x00000008
        /*0460*/ 	.word	0x00000000
        /*0464*/ 	.short	0x010a
        /*0466*/ 	.byte	0x3f
	.zero		1


	//   ....[61]....
        /*0468*/ 	.word	0x0000c780
        /*046c*/ 	.word	0x0000000b
        /*0470*/ 	.word	0x00000000
        /*0474*/ 	.short	0x010a
        /*0476*/ 	.byte	0x3f
	.zero		1


	//   ....[62]....
        /*0478*/ 	.word	0x0000c810
        /*047c*/ 	.word	0x00000003
        /*0480*/ 	.word	0x00000000
        /*0484*/ 	.short	0x010a
        /*0486*/ 	.byte	0x3f
	.zero		1


	//   ....[63]....
        /*0488*/ 	.word	0x0000c880
        /*048c*/ 	.word	0x00000013
        /*0490*/ 	.word	0xfffffff8
        /*0494*/ 	.short	0x010a
        /*0496*/ 	.byte	0x3f
	.zero		1


	//   ....[64]....
        /*0498*/ 	.word	0x0000c8e0
        /*049c*/ 	.word	0x00000013
        /*04a0*/ 	.word	0x00000000
        /*04a4*/ 	.short	0x010a
        /*04a6*/ 	.byte	0x3f
	.zero		1


	//   ....[65]....
        /*04a8*/ 	.word	0x0000c940
        /*04ac*/ 	.word	0x00000015
        /*04b0*/ 	.word	0x00000000
        /*04b4*/ 	.short	0x010a
        /*04b6*/ 	.byte	0x3f
	.zero		1


	//   ....[66]....
        /*04b8*/ 	.word	0x0000c9a0
        /*04bc*/ 	.word	0x00000013
        /*04c0*/ 	.word	0x00000008
        /*04c4*/ 	.short	0x010a
        /*04c6*/ 	.byte	0x3f
	.zero		1


	//   ....[67]....
        /*04c8*/ 	.word	0x0000ca70
        /*04cc*/ 	.word	0x00000013
        /*04d0*/ 	.word	0x00000078
        /*04d4*/ 	.short	0x010a
        /*04d6*/ 	.byte	0x3f
	.zero		1


	//   ....[68]....
        /*04d8*/ 	.word	0x0000cb50
        /*04dc*/ 	.word	0x00000005
        /*04e0*/ 	.word	0x00000000
        /*04e4*/ 	.short	0x010a
        /*04e6*/ 	.byte	0x3f
	.zero		1


	//   ....[69]....
        /*04e8*/ 	.word	0x0000cba0
        /*04ec*/ 	.word	0x00000007
        /*04f0*/ 	.word	0x00000000
        /*04f4*/ 	.short	0x010a
        /*04f6*/ 	.byte	0x3f
	.zero		1


	//   ....[70]....
        /*04f8*/ 	.word	0x0000cbf0
        /*04fc*/ 	.word	0x00000006
        /*0500*/ 	.word	0x00000000
        /*0504*/ 	.short	0x010a
        /*0506*/ 	.byte	0x3f
	.zero		1


	//   ....[71]....
        /*0508*/ 	.word	0x0000cc40
        /*050c*/ 	.word	0x00000009
        /*0510*/ 	.word	0x00000000
        /*0514*/ 	.short	0x010a
        /*0516*/ 	.byte	0x3f
	.zero		1


	//   ....[72]....
        /*0518*/ 	.word	0x0000cc90
        /*051c*/ 	.word	0x00000006
        /*0520*/ 	.word	0x00000000
        /*0524*/ 	.short	0x010a
        /*0526*/ 	.byte	0x3f
	.zero		1


	//   ....[73]....
        /*0528*/ 	.word	0x0000cce0
        /*052c*/ 	.word	0x00000009
        /*0530*/ 	.word	0x00000000
        /*0534*/ 	.short	0x010a
        /*0536*/ 	.byte	0x3f
	.zero		1


	//   ....[74]....
        /*0538*/ 	.word	0x0000cd30
        /*053c*/ 	.word	0x00000006
        /*0540*/ 	.word	0x00000000
        /*0544*/ 	.short	0x010a
        /*0546*/ 	.byte	0x3f
	.zero		1


	//   ....[75]....
        /*0548*/ 	.word	0x0000cd80
        /*054c*/ 	.word	0x00000009
        /*0550*/ 	.word	0x00000000
        /*0554*/ 	.short	0x010a
        /*0556*/ 	.byte	0x3f
	.zero		1


	//   ....[76]....
        /*0558*/ 	.word	0x0000cdd0
        /*055c*/ 	.word	0x00000006
        /*0560*/ 	.word	0x00000000
        /*0564*/ 	.short	0x010a
        /*0566*/ 	.byte	0x3f
	.zero		1


	//   ....[77]....
        /*0568*/ 	.word	0x0000ce20
        /*056c*/ 	.word	0x00000009
        /*0570*/ 	.word	0x00000000
        /*0574*/ 	.short	0x010a
        /*0576*/ 	.byte	0x3f
	.zero		1


	//   ....[78]....
        /*0578*/ 	.word	0x0000ce70
        /*057c*/ 	.word	0x00000006
        /*0580*/ 	.word	0x00000000
        /*0584*/ 	.short	0x010a
        /*0586*/ 	.byte	0x3f
	.zero		1


	//   ....[79]....
        /*0588*/ 	.word	0x0000cec0
        /*058c*/ 	.word	0x00000009
        /*0590*/ 	.word	0x00000000
        /*0594*/ 	.short	0x010a
        /*0596*/ 	.byte	0x3f
	.zero		1


	//   ....[80]....
        /*0598*/ 	.word	0x0000cf10
        /*059c*/ 	.word	0x00000008
        /*05a0*/ 	.word	0x00000000
        /*05a4*/ 	.short	0x010a
        /*05a6*/ 	.byte	0x3f
	.zero		1


	//   ....[81]....
        /*05a8*/ 	.word	0x0000cf60
        /*05ac*/ 	.word	0x0000000b
        /*05b0*/ 	.word	0x00000000
        /*05b4*/ 	.short	0x010a
        /*05b6*/ 	.byte	0x3f
	.zero		1


	//----- nvinfo : EIATTR_NUM_MBARRIERS
	.align		4
.L_28:
        /*05b8*/ 	.byte	0x03, 0x38
        /*05ba*/ 	.short	0x0024


	//----- nvinfo : EIATTR_EXIT_INSTR_OFFSETS
	.align		4
        /*05bc*/ 	.byte	0x04, 0x1c
        /*05be*/ 	.short	(.L_30 - .L_29)


	//   ....[0]....
.L_29:
        /*05c0*/ 	.word	0x00001530


	//   ....[1]....
        /*05c4*/ 	.word	0x00001590


	//   ....[2]....
        /*05c8*/ 	.word	0x0000b260


	//   ....[3]....
        /*05cc*/ 	.word	0x0000b290


	//   ....[4]....
        /*05d0*/ 	.word	0x0000c860


	//----- nvinfo : EIATTR_MAX_THREADS
	.align		4
.L_30:
        /*05d4*/ 	.byte	0x04, 0x05
        /*05d6*/ 	.short	(.L_32 - .L_31)
.L_31:
        /*05d8*/ 	.word	0x00000180
        /*05dc*/ 	.word	0x00000001
        /*05e0*/ 	.word	0x00000001


	//----- nvinfo : EIATTR_CRS_STACK_SIZE
	.align		4
.L_32:
        /*05e4*/ 	.byte	0x04, 0x1e
        /*05e6*/ 	.short	(.L_34 - .L_33)
.L_33:
        /*05e8*/ 	.word	0x00000000


	//----- nvinfo : EIATTR_CBANK_PARAM_SIZE
	.align		4
.L_34:
        /*05ec*/ 	.byte	0x03, 0x19
        /*05ee*/ 	.short	0x0470


	//----- nvinfo : EIATTR_PARAM_CBANK
	.align		4
        /*05f0*/ 	.byte	0x04, 0x0a
        /*05f2*/ 	.short	(.L_36 - .L_35)
	.align		4
.L_35:
        /*05f4*/ 	.word	index@(.nv.constant0._ZN7cutlass13device_kernelINS_4gemm6kernel13GemmUniversalIN4cute5tupleIJiiiiEEENS1_10collective13CollectiveMmaINS1_37MainloopSm90TmaGmmaWarpSpecializedFP8ILi15ENS5_IJNS4_1CILi2EEENSA_ILi1EEESC_EEENS1_32KernelTmaWarpSpecializedPingpongEEENS5_IJNSA_ILi64EEENSA_ILi176EEESG_EEENS_12float_e4m3_tENS5_IJlSC_lEEESJ_SK_NS4_8TiledMMAINS4_8MMA_AtomIJNS4_4SM904GMMA30MMA_64x16x32_F32E4M3E4M3_SS_TNILNSO_7ScaleInE1ELSQ_1EEEEEENS4_6LayoutINS5_IJSC_SC_SC_EEENS5_IJNSA_ILi0EEESV_SV_EEEEENS5_IJNS4_10UnderscoreESY_SY_EEEEENS4_13SM90_TMA_LOADENS4_14ComposedLayoutINS4_7SwizzleILi2ELi4ELi3EEENS4_18smem_ptr_flag_bitsILi8EEENST_INS5_IJNSA_ILi8EEESG_EEENS5_IJSG_SC_EEEEEEEvNS4_8identityENS4_23SM90_TMA_LOAD_MULTICASTES1B_vS1C_EENS_8epilogue10collective6detail29Sm90TmaWarpSpecializedAdapterINS1G_15DefaultEpilogueISJ_SK_SK_NS1F_6thread17LinearCombinationISJ_Li1EffLNS1K_9ScaleType4KindE0ELNS_15FloatRoundStyleE2ESJ_EENS1_15EpilogueDefaultEEEEEvvEEEEvNT_6ParamsE)
        /*05f8*/ 	.short	0x0210
        /*05fa*/ 	.short	0x0470


	//----- nvinfo : EIATTR_SW_WAR
	.align		4
.L_36:
        /*05fc*/ 	.byte	0x04, 0x36
        /*05fe*/ 	.short	(.L_38 - .L_37)
.L_37:
        /*0600*/ 	.word	0x00000008
.L_38:


//--------------------- .nv.callgraph             --------------------------
	.section	.nv.callgraph,"",@"SHT_CUDA_CALLGRAPH"
	.align	4
	.sectionentsize	8
	.align		4
        /*0000*/ 	.word	0x00000000
	.align		4
        /*0004*/ 	.word	0xffffffff
	.align		4
        /*0008*/ 	.word	0x00000000
	.align		4
        /*000c*/ 	.word	0xfffffffe
	.align		4
        /*0010*/ 	.word	0x00000000
	.align		4
        /*0014*/ 	.word	0xfffffffd
	.align		4
        /*0018*/ 	.word	0x00000000
	.align		4
        /*001c*/ 	.word	0xfffffffc


//--------------------- .nv.constant4             --------------------------
	.section	.nv.constant4,"a",@progbits
	.align	8
	.align		8
.nv.constant4:
        /*0000*/ 	.dword	_ZN40_INTERNAL_376a2771_4_k_cu_6c729399_121704cuda3std3__45__cpo5beginE
	.align		8
        /*0008*/ 	.dword	_ZN40_INTERNAL_376a2771_4_k_cu_6c729399_121704cuda3std3__45__cpo3endE
	.align		8
        /*0010*/ 	.dword	_ZN40_INTERNAL_376a2771_4_k_cu_6c729399_121704cuda3std3__45__cpo6cbeginE
	.align		8
        /*0018*/ 	.dword	_ZN40_INTERNAL_376a2771_4_k_cu_6c729399_121704cuda3std3__45__cpo4cendE
	.align		8
        /*0020*/ 	.dword	_ZN40_INTERNAL_376a2771_4_k_cu_6c729399_121704cuda3std3__442_GLOBAL__N__376a2771_4_k_cu_6c729399_121706ignoreE
	.align		8
        /*0028*/ 	.dword	_ZN40_INTERNAL_376a2771_4_k_cu_6c729399_121704cuda3std3__419piecewise_constructE
	.align		8
        /*0030*/ 	.dword	_ZN40_INTERNAL_376a2771_4_k_cu_6c729399_121704cuda3std3__48in_placeE
	.align		8
        /*0038*/ 	.dword	_ZN40_INTERNAL_376a2771_4_k_cu_6c729399_121704cuda3std6ranges3__45__cpo4swapE
	.align		8
        /*0040*/ 	.dword	_ZN40_INTERNAL_376a2771_4_k_cu_6c729399_121704cuda3std6ranges3__45__cpo9iter_moveE
	.align		8
        /*0048*/ 	.dword	_ZN40_INTERNAL_376a2771_4_k_cu_6c729399_121704cute7productE
	.align		8
        /*0050*/ 	.dword	_ZN40_INTERNAL_376a2771_4_k_cu_6c729399_121704cute1_E


//--------------------- .text._ZN7cutlass13device_kernelINS_4gemm6kernel13GemmUniversalIN4cute5tupleIJiiiiEEENS1_10collective13CollectiveMmaINS1_37MainloopSm90TmaGmmaWarpSpecializedFP8ILi15ENS5_IJNS4_1CILi2EEENSA_ILi1EEESC_EEENS1_32KernelTmaWarpSpecializedPingpongEEENS5_IJNSA_ILi64EEENSA_ILi176EEESG_EEENS_12float_e4m3_tENS5_IJlSC_lEEESJ_SK_NS4_8TiledMMAINS4_8MMA_AtomIJNS4_4SM904GMMA30MMA_64x16x32_F32E4M3E4M3_SS_TNILNSO_7ScaleInE1ELSQ_1EEEEEENS4_6LayoutINS5_IJSC_SC_SC_EEENS5_IJNSA_ILi0EEESV_SV_EEEEENS5_IJNS4_10UnderscoreESY_SY_EEEEENS4_13SM90_TMA_LOADENS4_14ComposedLayoutINS4_7SwizzleILi2ELi4ELi3EEENS4_18smem_ptr_flag_bitsILi8EEENST_INS5_IJNSA_ILi8EEESG_EEENS5_IJSG_SC_EEEEEEEvNS4_8identityENS4_23SM90_TMA_LOAD_MULTICASTES1B_vS1C_EENS_8epilogue10collective6detail29Sm90TmaWarpSpecializedAdapterINS1G_15DefaultEpilogueISJ_SK_SK_NS1F_6thread17LinearCombinationISJ_Li1EffLNS1K_9ScaleType4KindE0ELNS_15FloatRoundStyleE2ESJ_EENS1_15EpilogueDefaultEEEEEvvEEEEvNT_6ParamsE --------------------------
	.section	.text._ZN7cutlass13device_kernelINS_4gemm6kernel13GemmUniversalIN4cute5tupleIJiiiiEEENS1_10collective13CollectiveMmaINS1_37MainloopSm90TmaGmmaWarpSpecializedFP8ILi15ENS5_IJNS4_1CILi2EEENSA_ILi1EEESC_EEENS1_32KernelTmaWarpSpecializedPingpongEEENS5_IJNSA_ILi64EEENSA_ILi176EEESG_EEENS_12float_e4m3_tENS5_IJlSC_lEEESJ_SK_NS4_8TiledMMAINS4_8MMA_AtomIJNS4_4SM904GMMA30MMA_64x16x32_F32E4M3E4M3_SS_TNILNSO_7ScaleInE1ELSQ_1EEEEEENS4_6LayoutINS5_IJSC_SC_SC_EEENS5_IJNSA_ILi0EEESV_SV_EEEEENS5_IJNS4_10UnderscoreESY_SY_EEEEENS4_13SM90_TMA_LOADENS4_14ComposedLayoutINS4_7SwizzleILi2ELi4ELi3EEENS4_18smem_ptr_flag_bitsILi8EEENST_INS5_IJNSA_ILi8EEESG_EEENS5_IJSG_SC_EEEEEEEvNS4_8identityENS4_23SM90_TMA_LOAD_MULTICASTES1B_vS1C_EENS_8epilogue10collective6detail29Sm90TmaWarpSpecializedAdapterINS1G_15DefaultEpilogueISJ_SK_SK_NS1F_6thread17LinearCombinationISJ_Li1EffLNS1K_9ScaleType4KindE0ELNS_15FloatRoundStyleE2ESJ_EENS1_15EpilogueDefaultEEEEEvvEEEEvNT_6ParamsE,"ax",@progbits
	.align	128
.text._ZN7cutlass13device_kernelINS_4gemm6kernel13GemmUniversalIN4cute5tupleIJiiiiEEENS1_10collective13CollectiveMmaINS1_37MainloopSm90TmaGmmaWarpSpecializedFP8ILi15ENS5_IJNS4_1CILi2EEENSA_ILi1EEESC_EEENS1_32KernelTmaWarpSpecializedPingpongEEENS5_IJNSA_ILi64EEENSA_ILi176EEESG_EEENS_12float_e4m3_tENS5_IJlSC_lEEESJ_SK_NS4_8TiledMMAINS4_8MMA_AtomIJNS4_4SM904GMMA30MMA_64x16x32_F32E4M3E4M3_SS_TNILNSO_7ScaleInE1ELSQ_1EEEEEENS4_6LayoutINS5_IJSC_SC_SC_EEENS5_IJNSA_ILi0EEESV_SV_EEEEENS5_IJNS4_10UnderscoreESY_SY_EEEEENS4_13SM90_TMA_LOADENS4_14ComposedLayoutINS4_7SwizzleILi2ELi4ELi3EEENS4_18smem_ptr_flag_bitsILi8EEENST_INS5_IJNSA_ILi8EEESG_EEENS5_IJSG_SC_EEEEEEEvNS4_8identityENS4_23SM90_TMA_LOAD_MULTICASTES1B_vS1C_EENS_8epilogue10collective6detail29Sm90TmaWarpSpecializedAdapterINS1G_15DefaultEpilogueISJ_SK_SK_NS1F_6thread17LinearCombinationISJ_Li1EffLNS1K_9ScaleType4KindE0ELNS_15FloatRoundStyleE2ESJ_EENS1_15EpilogueDefaultEEEEEvvEEEEvNT_6ParamsE:
        .type           _ZN7cutlass13device_kernelINS_4gemm6kernel13GemmUniversalIN4cute5tupleIJiiiiEEENS1_10collective13CollectiveMmaINS1_37MainloopSm90TmaGmmaWarpSpecializedFP8ILi15ENS5_IJNS4_1CILi2EEENSA_ILi1EEESC_EEENS1_32KernelTmaWarpSpecializedPingpongEEENS5_IJNSA_ILi64EEENSA_ILi176EEESG_EEENS_12float_e4m3_tENS5_IJlSC_lEEESJ_SK_NS4_8TiledMMAINS4_8MMA_AtomIJNS4_4SM904GMMA30MMA_64x16x32_F32E4M3E4M3_SS_TNILNSO_7ScaleInE1ELSQ_1EEEEEENS4_6LayoutINS5_IJSC_SC_SC_EEENS5_IJNSA_ILi0EEESV_SV_EEEEENS5_IJNS4_10UnderscoreESY_SY_EEEEENS4_13SM90_TMA_LOADENS4_14ComposedLayoutINS4_7SwizzleILi2ELi4ELi3EEENS4_18smem_ptr_flag_bitsILi8EEENST_INS5_IJNSA_ILi8EEESG_EEENS5_IJSG_SC_EEEEEEEvNS4_8identityENS4_23SM90_TMA_LOAD_MULTICASTES1B_vS1C_EENS_8epilogue10collective6detail29Sm90TmaWarpSpecializedAdapterINS1G_15DefaultEpilogueISJ_SK_SK_NS1F_6thread17LinearCombinationISJ_Li1EffLNS1K_9ScaleType4KindE0ELNS_15FloatRoundStyleE2ESJ_EENS1_15EpilogueDefaultEEEEEvvEEEEvNT_6ParamsE,@function
        .size           _ZN7cutlass13device_kernelINS_4gemm6kernel13GemmUniversalIN4cute5tupleIJiiiiEEENS1_10collective13CollectiveMmaINS1_37MainloopSm90TmaGmmaWarpSpecializedFP8ILi15ENS5_IJNS4_1CILi2EEENSA_ILi1EEESC_EEENS1_32KernelTmaWarpSpecializedPingpongEEENS5_IJNSA_ILi64EEENSA_ILi176EEESG_EEENS_12float_e4m3_tENS5_IJlSC_lEEESJ_SK_NS4_8TiledMMAINS4_8MMA_AtomIJNS4_4SM904GMMA30MMA_64x16x32_F32E4M3E4M3_SS_TNILNSO_7ScaleInE1ELSQ_1EEEEEENS4_6LayoutINS5_IJSC_SC_SC_EEENS5_IJNSA_ILi0EEESV_SV_EEEEENS5_IJNS4_10UnderscoreESY_SY_EEEEENS4_13SM90_TMA_LOADENS4_14ComposedLayoutINS4_7SwizzleILi2ELi4ELi3EEENS4_18smem_ptr_flag_bitsILi8EEENST_INS5_IJNSA_ILi8EEESG_EEENS5_IJSG_SC_EEEEEEEvNS4_8identityENS4_23SM90_TMA_LOAD_MULTICASTES1B_vS1C_EENS_8epilogue10collective6detail29Sm90TmaWarpSpecializedAdapterINS1G_15DefaultEpilogueISJ_SK_SK_NS1F_6thread17LinearCombinationISJ_Li1EffLNS1K_9ScaleType4KindE0ELNS_15FloatRoundStyleE2ESJ_EENS1_15EpilogueDefaultEEEEEvvEEEEvNT_6ParamsE,(.L_x_279 - _ZN7cutlass13device_kernelINS_4gemm6kernel13GemmUniversalIN4cute5tupleIJiiiiEEENS1_10collective13CollectiveMmaINS1_37MainloopSm90TmaGmmaWarpSpecializedFP8ILi15ENS5_IJNS4_1CILi2EEENSA_ILi1EEESC_EEENS1_32KernelTmaWarpSpecializedPingpongEEENS5_IJNSA_ILi64EEENSA_ILi176EEESG_EEENS_12float_e4m3_tENS5_IJlSC_lEEESJ_SK_NS4_8TiledMMAINS4_8MMA_AtomIJNS4_4SM904GMMA30MMA_64x16x32_F32E4M3E4M3_SS_TNILNSO_7ScaleInE1ELSQ_1EEEEEENS4_6LayoutINS5_IJSC_SC_SC_EEENS5_IJNSA_ILi0EEESV_SV_EEEEENS5_IJNS4_10UnderscoreESY_SY_EEEEENS4_13SM90_TMA_LOADENS4_14ComposedLayoutINS4_7SwizzleILi2ELi4ELi3EEENS4_18smem_ptr_flag_bitsILi8EEENST_INS5_IJNSA_ILi8EEESG_EEENS5_IJSG_SC_EEEEEEEvNS4_8identityENS4_23SM90_TMA_LOAD_MULTICASTES1B_vS1C_EENS_8epilogue10collective6detail29Sm90TmaWarpSpecializedAdapterINS1G_15DefaultEpilogueISJ_SK_SK_NS1F_6thread17LinearCombinationISJ_Li1EffLNS1K_9ScaleType4KindE0ELNS_15FloatRoundStyleE2ESJ_EENS1_15EpilogueDefaultEEEEEvvEEEEvNT_6ParamsE)
        .other          _ZN7cutlass13device_kernelINS_4gemm6kernel13GemmUniversalIN4cute5tupleIJiiiiEEENS1_10collective13CollectiveMmaINS1_37MainloopSm90TmaGmmaWarpSpecializedFP8ILi15ENS5_IJNS4_1CILi2EEENSA_ILi1EEESC_EEENS1_32KernelTmaWarpSpecializedPingpongEEENS5_IJNSA_ILi64EEENSA_ILi176EEESG_EEENS_12float_e4m3_tENS5_IJlSC_lEEESJ_SK_NS4_8TiledMMAINS4_8MMA_AtomIJNS4_4SM904GMMA30MMA_64x16x32_F32E4M3E4M3_SS_TNILNSO_7ScaleInE1ELSQ_1EEEEEENS4_6LayoutINS5_IJSC_SC_SC_EEENS5_IJNSA_ILi0EEESV_SV_EEEEENS5_IJNS4_10UnderscoreESY_SY_EEEEENS4_13SM90_TMA_LOADENS4_14ComposedLayoutINS4_7SwizzleILi2ELi4ELi3EEENS4_18smem_ptr_flag_bitsILi8EEENST_INS5_IJNSA_ILi8EEESG_EEENS5_IJSG_SC_EEEEEEEvNS4_8identityENS4_23SM90_TMA_LOAD_MULTICASTES1B_vS1C_EENS_8epilogue10collective6detail29Sm90TmaWarpSpecializedAdapterINS1G_15DefaultEpilogueISJ_SK_SK_NS1F_6thread17LinearCombinationISJ_Li1EffLNS1K_9ScaleType4KindE0ELNS_15FloatRoundStyleE2ESJ_EENS1_15EpilogueDefaultEEEEEvvEEEEvNT_6ParamsE,@"STO_CUDA_ENTRY STV_DEFAULT"
_ZN7cutlass13device_kernelINS_4gemm6kernel13GemmUniversalIN4cute5tupleIJiiiiEEENS1_10collective13CollectiveMmaINS1_37MainloopSm90TmaGmmaWarpSpecializedFP8ILi15ENS5_IJNS4_1CILi2EEENSA_ILi1EEESC_EEENS1_32KernelTmaWarpSpecializedPingpongEEENS5_IJNSA_ILi64EEENSA_ILi176EEESG_EEENS_12float_e4m3_tENS5_IJlSC_lEEESJ_SK_NS4_8TiledMMAINS4_8MMA_AtomIJNS4_4SM904GMMA30MMA_64x16x32_F32E4M3E4M3_SS_TNILNSO_7ScaleInE1ELSQ_1EEEEEENS4_6LayoutINS5_IJSC_SC_SC_EEENS5_IJNSA_ILi0EEESV_SV_EEEEENS5_IJNS4_10UnderscoreESY_SY_EEEEENS4_13SM90_TMA_LOADENS4_14ComposedLayoutINS4_7SwizzleILi2ELi4ELi3EEENS4_18smem_ptr_flag_bitsILi8EEENST_INS5_IJNSA_ILi8EEESG_EEENS5_IJSG_SC_EEEEEEEvNS4_8identityENS4_23SM90_TMA_LOAD_MULTICASTES1B_vS1C_EENS_8epilogue10collective6detail29Sm90TmaWarpSpecializedAdapterINS1G_15DefaultEpilogueISJ_SK_SK_NS1F_6thread17LinearCombinationISJ_Li1EffLNS1K_9ScaleType4KindE0ELNS_15FloatRoundStyleE2ESJ_EENS1_15EpilogueDefaultEEEEEvvEEEEvNT_6ParamsE:
[----:B------:R-:W-:Y:S01]  /*0000*/  LDC R1, c[0x0][0x28] ;  /* 0x00000a00ff017b82 */ /* 0x000fe20000000800 */
[----:B------:R-:W0:Y:S01]  /*0010*/  S2R R15, SR_TID.X ;  /* 0x00000000000f7919 */ /* 0x000e220000002100 */
[----:B------:R-:W-:Y:S01]  /*0020*/  ELECT P0, URZ, PT ;  /* 0x00000000003f782f */ /* 0x000fe20003800000 */
[----:B------:R-:W-:Y:S01]  /*0030*/  BSSY B0, `(.L_x_0) ;  /* 0x000000f000007945 */ /* 0x000fe20003800000 */
[--C-:B0-----:R-:W-:Y:S02]  /*0040*/  SHF.R.U32.HI R0, RZ, 0x5, R15.reuse ;  /* 0x00000005ff007819 */ /* 0x101fe4000001160f */
[----:B------:R-:W-:-:S03]  /*0050*/  SHF.R.U32.HI R5, RZ, 0x7, R15 ;  /* 0x00000007ff057819 */ /* 0x000fc6000001160f */
[----:B------:R-:W0:Y:S04]  /*0060*/  SHFL.IDX PT, R2, R0, RZ, 0x1f ;  /* 0x00001fff00027589 */ /* 0x000e2800000e0000 */
[----:B------:R1:W2:Y:S01]  /*0070*/  SHFL.IDX PT, R6, R5, RZ, 0x1f ;  /* 0x00001fff05067589 */ /* 0x0002a200000e0000 */
[----:B0-----:R-:W-:-:S13]  /*0080*/  ISETP.NE.OR P0, PT, R2, RZ, !P0 ;  /* 0x000000ff0200720c */ /* 0x001fda0004705670 */
[----:B-12---:R-:W-:Y:S05]  /*0090*/  @P0 BRA `(.L_x_1) ;  /* 0x0000000000200947 */ /* 0x006fea0003800000 */
[----:B------:R-:W-:Y:S02]  /*00a0*/  ULDC.64 UR4, c[0x0][0x198] ;  /* 0x0000660000047ab9 */ /* 0x000fe40000000a00 */
[----:B------:R-:W-:Y:S02]  /*00b0*/  UIADD3 UR6, UP0, UR4, 0xf0, URZ ;  /* 0x000000f004067890 */ /* 0x000fe4000ff1e03f */
[----:B------:R-:W-:Y:S02]  /*00c0*/  UIADD3 UR4, UP1, UR4, 0x1f0, URZ ;  /* 0x000001f004047890 */ /* 0x000fe4000ff3e03f */
[----:B------:R-:W-:Y:S02]  /*00d0*/  UIADD3.X UR7, URZ, UR5, URZ, UP0, !UPT ;  /* 0x000000053f077290 */ /* 0x000fe400087fe43f */
[----:B------:R-:W-:-:S07]  /*00e0*/  UIADD3.X UR5, URZ, UR5, URZ, UP1, !UPT ;  /* 0x000000053f057290 */ /* 0x000fce0008ffe43f */
[----:B------:R0:W-:Y:S02]  /*00f0*/  UTMACCTL.PF [UR6] ;  /* 0x00000000060079b9 */ /* 0x0001e40008040000 */
[----:B------:R0:W-:Y:S02]  /*0100*/  UTMACCTL.PF [UR4] ;  /* 0x00000000040079b9 */ /* 0x0001e40008040000 */
[----:B0-----:R-:W-:Y:S01]  /*0110*/  NOP ;  /* 0x0000000000007918 */ /* 0x001fe20000000000 */
.L_x_1:
[----:B------:R-:W-:Y:S05]  /*0120*/  BSYNC B0 ;  /* 0x0000000000007941 */ /* 0x000fea0003800000 */
.L_x_0:
[----:B------:R-:W0:Y:S02]  /*0130*/  SHFL.IDX PT, R7, R0, RZ, 0x1f ;  /* 0x00001fff00077589 */ /* 0x000e2400000e0000 */
[----:B0-----:R-:W-:-:S13]  /*0140*/  ISETP.NE.AND P0, PT, R7, RZ, PT ;  /* 0x000000ff0700720c */ /* 0x001fda0003f05270 */
[----:B------:R-:W-:Y:S05]  /*0150*/  @P0 BRA `(.L_x_2) ;  /* 0x0000000000bc0947 */ /* 0x000fea0003800000 */
[----:B------:R-:W-:Y:S01]  /*0160*/  ELECT P0, URZ, PT ;  /* 0x00000000003f782f */ /* 0x000fe20003800000 */
[----:B------:R-:W-:-:S12]  /*0170*/  BSSY B0, `(.L_x_2) ;  /* 0x000002d000007945 */ /* 0x000fd80003800000 */
[----:B------:R-:W-:Y:S05]  /*0180*/  @!P0 BRA `(.L_x_3) ;  /* 0x0000000000ac8947 */ /* 0x000fea0003800000 */
[----:B------:R-:W0:Y:S01]  /*0190*/  S2UR UR8, SR_CgaCtaId ;  /* 0x00000000000879c3 */ /* 0x000e220000008800 */
[----:B------:R-:W-:Y:S01]  /*01a0*/  UMOV UR4, 0x400 ;  /* 0x0000040000047882 */ /* 0x000fe20000000000 */
[----:B------:R-:W-:Y:S01]  /*01b0*/  UMOV UR5, 0x1 ;  /* 0x0000000100057882 */ /* 0x000fe20000000000 */
[----:B------:R-:W-:Y:S02]  /*01c0*/  UMOV UR6, 0x2 ;  /* 0x0000000200067882 */ /* 0x000fe40000000000 */
[----:B------:R-:W-:-:S04]  /*01d0*/  UIADD3 UR6, -UR6, 0x100000, URZ ;  /* 0x0010000006067890 */ /* 0x000fc8000fffe13f */
[----:B------:R-:W-:Y:S02]  /*01e0*/  USHF.L.U32 UR7, UR6, 0xb, URZ ;  /* 0x0000000b06077899 */ /* 0x000fe4000800063f */
[----:B------:R-:W-:Y:S02]  /*01f0*/  USHF.L.U32 UR6, UR6, 0x1, URZ ;  /* 0x0000000106067899 */ /* 0x000fe4000800063f */
[----:B0-----:R-:W-:Y:S02]  /*0200*/  ULEA UR8, UR8, UR4, 0x18 ;  /* 0x0000000408087291 */ /* 0x001fe4000f8ec03f */
[----:B------:R-:W-:-:S04]  /*0210*/  UIADD3 UR4, -UR5, 0x100000, URZ ;  /* 0x0010000005047890 */ /* 0x000fc8000fffe13f */
[----:B------:R-:W-:Y:S02]  /*0220*/  USHF.L.U32 UR5, UR4, 0xb, URZ ;  /* 0x0000000b04057899 */ /* 0x000fe4000800063f */
[----:B------:R-:W-:Y:S01]  /*0230*/  USHF.L.U32 UR4, UR4, 0x1, URZ ;  /* 0x0000000104047899 */ /* 0x000fe2000800063f */
[----:B------:R-:W0:Y:S11]  /*0240*/  FENCE.VIEW.ASYNC.S ;  /* 0x00000000000073c6 */ /* 0x000e360000000000 */
[----:B0-----:R0:W1:Y:S01]  /*0250*/  SYNCS.EXCH.64 URZ, [UR8], UR4 ;  /* 0x00000004083f75b2 */ /* 0x0010620008000100 */
[----:B------:R0:W2:Y:S01]  /*0260*/  SYNCS.EXCH.64 URZ, [UR8+0x78], UR6 ;  /* 0x00007806083f75b2 */ /* 0x0000a20008000100 */
[----:B------:R0:W3:Y:S01]  /*0270*/  SYNCS.EXCH.64 URZ, [UR8+0x8], UR4 ;  /* 0x00000804083f75b2 */ /* 0x0000e20008000100 */
[----:B------:R0:W4:Y:S01]  /*0280*/  SYNCS.EXCH.64 URZ, [UR8+0x80], UR6 ;  /* 0x00008006083f75b2 */ /* 0x0001220008000100 */
[----:B------:R0:W0:Y:S01]  /*0290*/  SYNCS.EXCH.64 URZ, [UR8+0x10], UR4 ;  /* 0x00001004083f75b2 */ /* 0x0000220008000100 */
        /* <DEDUP_REMOVED lines=25> */
[----:B-1234-:R-:W-:Y:S01]  /*0430*/  NOP ;  /* 0x0000000000007918 */ /* 0x01efe20000000000 */
.L_x_3:
[----:B0-----:R-:W-:Y:S05]  /*0440*/  BSYNC B0 ;  /* 0x0000000000007941 */ /* 0x001fea0003800000 */
.L_x_2:
[----:B------:R-:W0:Y:S01]  /*0450*/  SHFL.IDX PT, R3, R0, RZ, 0x1f ;  /* 0x00001fff00037589 */ /* 0x000e2200000e0000 */
[----:B------:R-:W-:Y:S01]  /*0460*/  SHF.R.S32.HI R4, RZ, 0x1f, R15 ;  /* 0x0000001fff047819 */ /* 0x000fe2000001140f */
[----:B------:R-:W1:Y:S01]  /*0470*/  S2UR UR13, SR_CTAID.X ;  /* 0x00000000000d79c3 */ /* 0x000e620000002500 */
[----:B------:R-:W-:Y:S01]  /*0480*/  ELECT P0, URZ, PT ;  /* 0x00000000003f782f */ /* 0x000fe20003800000 */
[----:B------:R2:W3:Y:S01]  /*0490*/  SHFL.IDX PT, R8, R0, RZ, 0x1f ;  /* 0x00001fff00087589 */ /* 0x0004e200000e0000 */
[----:B------:R-:W-:Y:S02]  /*04a0*/  LEA.HI R4, R4, R15, RZ, 0x7 ;  /* 0x0000000f04047211 */ /* 0x000fe400078f38ff */
[----:B------:R-:W-:Y:S01]  /*04b0*/  ELECT P1, URZ, PT ;  /* 0x00000000003f782f */ /* 0x000fe20003820000 */
[----:B------:R-:W-:Y:S01]  /*04c0*/  NOP ;  /* 0x0000000000007918 */ /* 0x000fe20000000000 */
[----:B------:R-:W4:Y:S01]  /*04d0*/  S2R R16, SR_CTAID.Y ;  /* 0x0000000000107919 */ /* 0x000f220000002600 */
[----:B------:R-:W-:Y:S01]  /*04e0*/  LOP3.LUT R4, R4, 0xffffff80, RZ, 0xc0, !PT ;  /* 0xffffff8004047812 */ /* 0x000fe200078ec0ff */
[----:B------:R-:W-:Y:S01]  /*04f0*/  ULDC UR4, c[0x0][0x150] ;  /* 0x0000540000047ab9 */ /* 0x000fe20000000800 */
[----:B------:R-:W5:Y:S01]  /*0500*/  LDC R10, c[0x0][0x144] ;  /* 0x00005100ff0a7b82 */ /* 0x000f620000000800 */
[----:B------:R3:W5:Y:S01]  /*0510*/  SHFL.IDX PT, R12, R5, RZ, 0x1f ;  /* 0x00001fff050c7589 */ /* 0x00076200000e0000 */
[----:B------:R-:W-:Y:S01]  /*0520*/  UMOV UR12, 0x80 ;  /* 0x00000080000c7882 */ /* 0x000fe20000000000 */
[----:B------:R-:W-:Y:S01]  /*0530*/  IMAD.IADD R14, R15, 0x1, -R4 ;  /* 0x000000010f0e7824 */ /* 0x000fe200078e0a04 */
[----:B------:R-:W-:Y:S01]  /*0540*/  NOP ;  /* 0x0000000000007918 */ /* 0x000fe20000000000 */
[C---:B------:R-:W-:Y:S01]  /*0550*/  VIADD R38, R6.reuse, 0xffffffff ;  /* 0xffffffff06267836 */ /* 0x040fe20000000000 */
[----:B------:R-:W-:-:S02]  /*0560*/  ISETP.NE.AND P4, PT, R6, RZ, PT ;  /* 0x000000ff0600720c */ /* 0x000fc40003f85270 */
[----:B------:R-:W-:Y:S01]  /*0570*/  SHF.R.S32.HI R19, RZ, 0x1f, R14 ;  /* 0x0000001fff137819 */ /* 0x000fe2000001140e */
[----:B------:R-:W5:Y:S01]  /*0580*/  LDC R11, c[0x0][0x140] ;  /* 0x00005000ff0b7b82 */ /* 0x000f620000000800 */
[----:B------:R-:W-:Y:S02]  /*0590*/  ISETP.GE.U32.AND P6, PT, R38, 0x2, PT ;  /* 0x000000022600780c */ /* 0x000fe40003fc6070 */
[----:B0-----:R-:W-:Y:S02]  /*05a0*/  ISETP.NE.OR P0, PT, R3, RZ, !P0 ;  /* 0x000000ff0300720c */ /* 0x001fe40004705670 */
[----:B------:R-:W-:Y:S02]  /*05b0*/  LEA.HI R3, R19, R14, RZ, 0x3 ;  /* 0x0000000e13037211 */ /* 0x000fe400078f18ff */
[----:B-1----:R-:W-:Y:S01]  /*05c0*/  I2FP.F32.U32 R4, UR13 ;  /* 0x0000000d00047c45 */ /* 0x002fe20008201000 */
[----:B------:R-:W0:Y:S01]  /*05d0*/  LDC R27, c[0x0][0x148] ;  /* 0x00005200ff1b7b82 */ /* 0x000e220000000800 */
[----:B--2---:R-:W-:-:S02]  /*05e0*/  SHF.R.S32.HI R0, RZ, 0x3, R3 ;  /* 0x00000003ff007819 */ /* 0x004fc40000011403 */
[----:B---3--:R-:W-:Y:S01]  /*05f0*/  ISETP.NE.OR P1, PT, R8, RZ, !P1 ;  /* 0x000000ff0800720c */ /* 0x008fe20004f25670 */
[----:B------:R-:W-:Y:S01]  /*0600*/  FMUL R9, R4, UR4 ;  /* 0x0000000404097c20 */ /* 0x000fe20008400000 */
[----:B------:R-:W-:Y:S01]  /*0610*/  SHF.R.S32.HI R3, RZ, 0x1f, R3 ;  /* 0x0000001fff037819 */ /* 0x000fe20000011403 */
[----:B------:R-:W-:Y:S01]  /*0620*/  ULDC UR4, c[0x0][0x154] ;  /* 0x0000550000047ab9 */ /* 0x000fe20000000800 */
[----:B------:R-:W-:Y:S01]  /*0630*/  SHF.R.S32.HI R8, RZ, 0x1f, R7 ;  /* 0x0000001fff087819 */ /* 0x000fe20000011407 */
[----:B------:R-:W-:Y:S01]  /*0640*/  VOTEU.ALL UP1, P0 ;  /* 0x00000000003f7886 */ /* 0x000fe20000020000 */
[----:B------:R-:W-:Y:S01]  /*0650*/  LEA.HI R4, R3, R0, RZ, 0x2 ;  /* 0x0000000003047211 */ /* 0x000fe200078f10ff */
[----:B------:R-:W1:Y:S01]  /*0660*/  F2I.U32.TRUNC.NTZ R9, R9 ;  /* 0x0000000900097305 */ /* 0x000e62000020f000 */
[----:B------:R-:W-:Y:S01]  /*0670*/  LEA.HI R8, R8, R7, RZ, 0x2 ;  /* 0x0000000708087211 */ /* 0x000fe200078f10ff */
[----:B------:R-:W-:Y:S01]  /*0680*/  VOTEU.ALL UP0, P0 ;  /* 0x00000000003f7886 */ /* 0x000fe20000000000 */
[----:B------:R-:W-:Y:S01]  /*0690*/  SHF.R.S32.HI R3, RZ, 0x1f, R2 ;  /* 0x0000001fff037819 */ /* 0x000fe20000011402 */
[----:B------:R-:W2:Y:S01]  /*06a0*/  @!UP1 S2UR UR7, SR_CgaCtaId ;  /* 0x00000000000799c3 */ /* 0x000ea20000008800 */
[----:B------:R-:W-:Y:S01]  /*06b0*/  LOP3.LUT R5, R4, 0xfffffffc, RZ, 0xc0, !PT ;  /* 0xfffffffc04057812 */ /* 0x000fe200078ec0ff */
[----:B------:R-:W-:Y:S01]  /*06c0*/  VOTEU.ALL UP2, P1 ;  /* 0x00000000003f7886 */ /* 0x000fe20000840000 */
[----:B------:R-:W-:Y:S01]  /*06d0*/  LOP3.LUT R8, R8, 0x3ffffffc, RZ, 0xc0, !PT ;  /* 0x3ffffffc08087812 */ /* 0x000fe200078ec0ff */
[----:B------:R-:W-:Y:S01]  /*06e0*/  @!UP1 UMOV UR6, 0x400 ;  /* 0x0000040000069882 */ /* 0x000fe20000000000 */
[----:B------:R-:W-:Y:S01]  /*06f0*/  LEA.HI R3, R3, R2, RZ, 0x2 ;  /* 0x0000000203037211 */ /* 0x000fe200078f10ff */
[----:B------:R-:W-:Y:S01]  /*0700*/  IMAD.IADD R5, R0, 0x1, -R5 ;  /* 0x0000000100057824 */ /* 0x000fe200078e0a05 */
[----:B------:R-:W-:Y:S01]  /*0710*/  @!UP2 UMOV UR9, 0x400 ;  /* 0x000004000009a882 */ /* 0x000fe20000000000 */
[----:B------:R-:W-:Y:S01]  /*0720*/  IMAD.IADD R8, R7, 0x1, -R8 ;  /* 0x0000000107087824 */ /* 0x000fe200078e0a08 */
[----:B------:R-:W-:Y:S01]  /*0730*/  LOP3.LUT R3, R3, 0xfffffffc, RZ, 0xc0, !PT ;  /* 0xfffffffc03037812 */ /* 0x000fe200078ec0ff */
[----:B------:R-:W3:Y:S01]  /*0740*/  @!UP2 S2UR UR10, SR_CgaCtaId ;  /* 0x00000000000aa9c3 */ /* 0x000ee20000008800 */
[----:B-1----:R-:W-:Y:S01]  /*0750*/  IMAD.MOV R9, RZ, RZ, -R9 ;  /* 0x000000ffff097224 */ /* 0x002fe200078e0a09 */
[----:B------:R-:W-:Y:S01]  /*0760*/  VOTEU.ALL UP3, P1 ;  /* 0x00000000003f7886 */ /* 0x000fe20000860000 */
[----:B------:R-:W-:Y:S01]  /*0770*/  IMAD R5, R8, 0x4, R5 ;  /* 0x0000000408057824 */ /* 0x000fe200078e0205 */
[----:B------:R-:W-:Y:S01]  /*0780*/  VOTEU.ALL UP4, P1 ;  /* 0x00000000003f7886 */ /* 0x000fe20000880000 */
[----:B------:R-:W-:Y:S01]  /*0790*/  IMAD.IADD R18, R2, 0x1, -R3 ;  /* 0x0000000102127824 */ /* 0x000fe200078e0a03 */
[----:B----4-:R-:W-:Y:S01]  /*07a0*/  I2FP.F32.U32 R2, R16 ;  /* 0x0000001000027245 */ /* 0x010fe20000201000 */
[----:B-----5:R-:W-:Y:S01]  /*07b0*/  IMAD R25, R10, R9, UR13 ;  /* 0x0000000d0a197e24 */ /* 0x020fe2000f8e0209 */
[----:B------:R-:W-:Y:S01]  /*07c0*/  LEA.HI R0, R5, R5, RZ, 0x1 ;  /* 0x0000000505007211 */ /* 0x000fe200078f08ff */
[----:B------:R-:W-:Y:S01]  /*07d0*/  VOTEU.ALL UP5, P1 ;  /* 0x00000000003f7886 */ /* 0x000fe200008a0000 */
[----:B------:R-:W-:Y:S01]  /*07e0*/  ISETP.EQ.U32.AND P2, PT, R11, 0x1, PT ;  /* 0x000000010b00780c */ /* 0x000fe20003f42070 */
[----:B------:R-:W-:Y:S01]  /*07f0*/  FMUL R3, R2, UR4 ;  /* 0x0000000402037c20 */ /* 0x000fe20008400000 */
[----:B------:R-:W-:Y:S01]  /*0800*/  LOP3.LUT R2, R0, 0xfffffffe, RZ, 0xc0, !PT ;  /* 0xfffffffe00027812 */ /* 0x000fe200078ec0ff */
[C---:B------:R-:W-:Y:S01]  /*0810*/  IMAD.SHL.U32 R0, R5.reuse, 0x4, RZ ;  /* 0x0000000405007824 */ /* 0x040fe200078e00ff */
[----:B------:R-:W-:Y:S01]  /*0820*/  UMOV UR4, 0x20 ;  /* 0x0000002000047882 */ /* 0x000fe20000000000 */
[----:B--2---:R-:W-:Y:S01]  /*0830*/  @!UP1 ULEA UR8, UR7, UR6, 0x18 ;  /* 0x0000000607089291 */ /* 0x004fe2000f8ec03f */
[----:B------:R-:W-:Y:S01]  /*0840*/  R2UR UR11, R12 ;  /* 0x000000000c0b72ca */ /* 0x000fe200000e0000 */
[----:B------:R-:W-:Y:S01]  /*0850*/  IMAD.IADD R2, R5, 0x1, -R2 ;  /* 0x0000000105027824 */ /* 0x000fe200078e0a02 */
[----:B------:R-:W1:Y:S01]  /*0860*/  F2I.U32.TRUNC.NTZ R3, R3 ;  /* 0x0000000300037305 */ /* 0x000e62000020f000 */
[----:B------:R-:W-:-:S04]  /*0870*/  @!UP1 UIADD3 UR4, -UR4, 0x100000, URZ ;  /* 0x0010000004049890 */ /* 0x000fc8000fffe13f */
[----:B------:R-:W-:Y:S02]  /*0880*/  @!UP1 USHF.L.U32 UR5, UR4, 0xb, URZ ;  /* 0x0000000b04059899 */ /* 0x000fe4000800063f */
[----:B------:R-:W-:Y:S01]  /*0890*/  @!UP1 USHF.L.U32 UR4, UR4, 0x1, URZ ;  /* 0x0000000104049899 */ /* 0x000fe2000800063f */
[----:B------:R-:W-:Y:S01]  /*08a0*/  LOP3.LUT R13, R5, 0xc, R0, 0x78, !PT ;  /* 0x0000000c050d7812 */ /* 0x000fe200078e7800 */
[----:B------:R-:W-:-:S04]  /*08b0*/  @!UP2 UIADD3 UR6, -UR12, 0x100000, URZ ;  /* 0x001000000c06a890 */ /* 0x000fc8000fffe13f */
[----:B------:R-:W-:Y:S02]  /*08c0*/  @!UP2 USHF.L.U32 UR7, UR6, 0xb, URZ ;  /* 0x0000000b0607a899 */ /* 0x000fe4000800063f */
[----:B------:R-:W-:Y:S01]  /*08d0*/  @!UP2 USHF.L.U32 UR6, UR6, 0x1, URZ ;  /* 0x000000010606a899 */ /* 0x000fe2000800063f */
[----:B------:R-:W-:Y:S01]  /*08e0*/  ISETP.NE.AND P3, PT, R2, R25, PT ;  /* 0x000000190200720c */ /* 0x000fe20003f65270 */
[----:B------:R-:W-:Y:S01]  /*08f0*/  VOTEU.ALL UP1, P0 ;  /* 0x00000000003f7886 */ /* 0x000fe20000020000 */
[----:B---3--:R-:W-:Y:S01]  /*0900*/  @!UP2 ULEA UR9, UR10, UR9, 0x18 ;  /* 0x000000090a09a291 */ /* 0x008fe2000f8ec03f */
[----:B------:R-:W-:Y:S01]  /*0910*/  LOP3.LUT P0, RZ, R14, 0x7, RZ, 0xc0, !PT ;  /* 0x000000070eff7812 */ /* 0x000fe2000780c0ff */
[----:B------:R-:W-:Y:S01]  /*0920*/  VOTEU.ALL UP2, P1 ;  /* 0x00000000003f7886 */ /* 0x000fe20000840000 */
[----:B------:R-:W-:Y:S01]  /*0930*/  ISETP.NE.AND P1, PT, R18, 0x3, PT ;  /* 0x000000031200780c */ /* 0x000fe20003f25270 */
[----:B------:R-:W-:Y:S01]  /*0940*/  IMAD.MOV.U32 R12, RZ, RZ, 0x1 ;  /* 0x00000001ff0c7424 */ /* 0x000fe200078e00ff */
[----:B------:R-:W-:-:S02]  /*0950*/  ISETP.LT.U32.AND P0, PT, R13, 0x2, !P0 ;  /* 0x000000020d00780c */ /* 0x000fc40004701070 */
[----:B------:R-:W-:Y:S01]  /*0960*/  ISETP.EQ.OR P1, PT, R18, RZ, !P1 ;  /* 0x000000ff1200720c */ /* 0x000fe20004f22670 */
[----:B------:R-:W2:Y:S02]  /*0970*/  FENCE.VIEW.ASYNC.S ;  /* 0x00000000000073c6 */ /* 0x000ea40000000000 */
[----:B--2---:R2:W3:Y:S01]  /*0980*/  @!UP0 SYNCS.EXCH.64 URZ, [UR8+0x120], UR4 ;  /* 0x00012004083f85b2 */ /* 0x0044e20008000100 */
[----:B-1----:R-:W-:Y:S01]  /*0990*/  IMAD.MOV R24, RZ, RZ, -R3 ;  /* 0x000000ffff187224 */ /* 0x002fe200078e0a03 */
[----:B------:R-:W-:-:S03]  /*09a0*/  @P3 LEA.HI R0, R13, R13, RZ, 0x1 ;  /* 0x0000000d0d003211 */ /* 0x000fc600078f08ff */
[----:B0-----:R-:W-:Y:S01]  /*09b0*/  IMAD R3, R27, R24, R16 ;  /* 0x000000181b037224 */ /* 0x001fe200078e0210 */
[----:B------:R-:W-:Y:S02]  /*09c0*/  ISETP.EQ.AND P1, PT, R6, RZ, P1 ;  /* 0x000000ff0600720c */ /* 0x000fe40000f22270 */
[----:B------:R-:W-:Y:S02]  /*09d0*/  @P3 SHF.R.S32.HI R0, RZ, 0x1, R0 ;  /* 0x00000001ff003819 */ /* 0x000fe40000011400 */
[----:B------:R-:W-:Y:S02]  /*09e0*/  SEL R7, RZ, 0x1, !P1 ;  /* 0x00000001ff077807 */ /* 0x000fe40004800000 */
[----:B------:R-:W-:Y:S02]  /*09f0*/  @P3 ISETP.NE.AND P5, PT, R0, R3, PT ;  /* 0x000000030000320c */ /* 0x000fe40003fa5270 */
[----:B------:R-:W-:Y:S01]  /*0a00*/  SEL R3, RZ, 0x1, !P0 ;  /* 0x00000001ff037807 */ /* 0x000fe20004000000 */
[----:B------:R2:W0:Y:S01]  /*0a10*/  @!UP1 SYNCS.EXCH.64 URZ, [UR8+0x128], UR4 ;  /* 0x00012804083f95b2 */ /* 0x0004220008000100 */
[----:B------:R-:W-:Y:S01]  /*0a20*/  NOP ;  /* 0x0000000000007918 */ /* 0x000fe20000000000 */
[----:B------:R-:W-:-:S02]  /*0a30*/  @P3 SEL R12, RZ, 0x1, P5 ;  /* 0x00000001ff0c3807 */ /* 0x000fc40002800000 */
[----:B------:R-:W-:Y:S02]  /*0a40*/  SEL R7, R7, 0x2, P6 ;  /* 0x0000000207077807 */ /* 0x000fe40003000000 */
[----:B------:R-:W-:Y:S01]  /*0a50*/  LOP3.LUT R12, R12, R3, RZ, 0xc0, !PT ;  /* 0x000000030c0c7212 */ /* 0x000fe200078ec0ff */
[----:B------:R2:W1:Y:S01]  /*0a60*/  @!UP2 SYNCS.EXCH.64 URZ, [UR9+0x100], UR6 ;  /* 0x00010006093fa5b2 */ /* 0x0004620008000100 */
[----:B------:R2:W4:Y:S01]  /*0a70*/  @!UP3 SYNCS.EXCH.64 URZ, [UR9+0x108], UR6 ;  /* 0x00010806093fb5b2 */ /* 0x0005220008000100 */
[----:B------:R2:W0:Y:S01]  /*0a80*/  @!UP4 SYNCS.EXCH.64 URZ, [UR9+0x110], UR6 ;  /* 0x00011006093fc5b2 */ /* 0x0004220008000100 */
[----:B------:R2:W0:Y:S01]  /*0a90*/  @!UP5 SYNCS.EXCH.64 URZ, [UR9+0x118], UR6 ;  /* 0x00011806093fd5b2 */ /* 0x0004220008000100 */
[----:B------:R-:W-:Y:S01]  /*0aa0*/  NOP ;  /* 0x0000000000007918 */ /* 0x000fe20000000000 */
[----:B--23--:R-:W-:Y:S05]  /*0ab0*/  @!P2 BRA `(.L_x_4) ;  /* 0x000000000008a947 */ /* 0x00cfea0003800000 */
[----:B01--4-:R-:W-:Y:S01]  /*0ac0*/  UCGABAR_ARV ;  /* 0x00000000000079c7 */ /* 0x013fe20008000000 */
[----:B------:R-:W-:Y:S05]  /*0ad0*/  BRA `(.L_x_5) ;  /* 0x0000000000047947 */ /* 0x000fea0003800000 */
.L_x_4:
[----:B01--4-:R-:W-:Y:S01]  /*0ae0*/  NOP ;  /* 0x0000000000007918 */ /* 0x013fe20000000000 */
.L_x_5:
[----:B------:R-:W-:Y:S01]  /*0af0*/  ULDC.64 UR4, c[0x0][0x598] ;  /* 0x0001660000047ab9 */ /* 0x000fe20000000a00 */
[----:B------:R-:W-:Y:S01]  /*0b00*/  ULDC.64 UR24, c[0x0][0x208] ;  /* 0x0000820000187ab9 */ /* 0x000fe20000000a00 */
[----:B------:R-:W-:-:S04]  /*0b10*/  ISETP.NE.U32.AND P0, PT, RZ, UR4, PT ;  /* 0x00000004ff007c0c */ /* 0x000fc8000bf05070 */
[----:B------:R-:W-:-:S13]  /*0b20*/  ISETP.NE.AND.EX P0, PT, RZ, UR5, PT, P0 ;  /* 0x00000005ff007c0c */ /* 0x000fda000bf05300 */
[----:B------:R-:W-:Y:S05]  /*0b30*/  @!P0 BRA `(.L_x_6) ;  /* 0x00000000001c8947 */ /* 0x000fea0003800000 */
[----:B------:R-:W0:Y:S02]  /*0b40*/  LDC.64 R2, c[0x0][0x598] ;  /* 0x00016600ff027b82 */ /* 0x000e240000000a00 */
[----:B0-----:R-:W2:Y:S02]  /*0b50*/  LDG.E.64 R2, desc[UR24][R2.64] ;  /* 0x0000001802027981 */ /* 0x001ea4000c1e1b00 */
[----:B--2---:R-:W-:-:S04]  /*0b60*/  ISETP.NE.U32.AND P0, PT, R2, RZ, PT ;  /* 0x000000ff0200720c */ /* 0x004fc80003f05070 */
[----:B------:R-:W-:-:S13]  /*0b70*/  ISETP.NE.AND.EX P0, PT, R3, RZ, PT, P0 ;  /* 0x000000ff0300720c */ /* 0x000fda0003f05300 */
[----:B------:R-:W-:Y:S05]  /*0b80*/  @!P0 BRA `(.L_x_6) ;  /* 0x0000000000088947 */ /* 0x000fea0003800000 */
[----:B------:R0:W5:Y:S01]  /*0b90*/  LD.E R11, desc[UR24][R2.64] ;  /* 0x00000018020b7980 */ /* 0x000162000c101900 */
[----:B------:R-:W-:Y:S05]  /*0ba0*/  BRA `(.L_x_7) ;  /* 0x0000000000207947 */ /* 0x000fea0003800000 */
.L_x_6:
[----:B------:R-:W-:Y:S02]  /*0bb0*/  ULDC.64 UR4, c[0x0][0x588] ;  /* 0x0001620000047ab9 */ /* 0x000fe40000000a00 */
[----:B------:R-:W-:-:S04]  /*0bc0*/  ISETP.NE.U32.AND P0, PT, RZ, UR4, PT ;  /* 0x00000004ff007c0c */ /* 0x000fc8000bf05070 */
[----:B------:R-:W-:-:S13]  /*0bd0*/  ISETP.NE.AND.EX P0, PT, RZ, UR5, PT, P0 ;  /* 0x00000005ff007c0c */ /* 0x000fda000bf05300 */
[----:B------:R-:W-:Y:S05]  /*0be0*/  @!P0 BRA `(.L_x_8) ;  /* 0x00000000000c8947 */ /* 0x000fea0003800000 */
[----:B------:R-:W0:Y:S02]  /*0bf0*/  LDC.64 R2, c[0x0][0x588] ;  /* 0x00016200ff027b82 */ /* 0x000e240000000a00 */
[----:B0-----:R1:W5:Y:S01]  /*0c00*/  LDG.E R11, desc[UR24][R2.64] ;  /* 0x00000018020b7981 */ /* 0x001362000c1e1900 */
[----:B------:R-:W-:Y:S05]  /*0c10*/  BRA `(.L_x_7) ;  /* 0x0000000000047947 */ /* 0x000fea0003800000 */
.L_x_8:
[----:B------:R-:W2:Y:S02]  /*0c20*/  LDC R11, c[0x0][0x580] ;  /* 0x00016000ff0b7b82 */ /* 0x000ea40000000800 */
.L_x_7:
[----:B------:R-:W-:Y:S02]  /*0c30*/  ULDC.64 UR4, c[0x0][0x5a0] ;  /* 0x0001680000047ab9 */ /* 0x000fe40000000a00 */
[----:B------:R-:W-:-:S04]  /*0c40*/  ISETP.NE.U32.AND P0, PT, RZ, UR4, PT ;  /* 0x00000004ff007c0c */ /* 0x000fc8000bf05070 */
[----:B------:R-:W-:-:S13]  /*0c50*/  ISETP.NE.AND.EX P0, PT, RZ, UR5, PT, P0 ;  /* 0x00000005ff007c0c */ /* 0x000fda000bf05300 */
[----:B------:R-:W-:Y:S05]  /*0c60*/  @!P0 BRA `(.L_x_9) ;  /* 0x00000000001c8947 */ /* 0x000fea0003800000 */
[----:B01----:R-:W0:Y:S02]  /*0c70*/  LDC.64 R2, c[0x0][0x5a0] ;  /* 0x00016800ff027b82 */ /* 0x003e240000000a00 */
[----:B0-----:R-:W3:Y:S02]  /*0c80*/  LDG.E.64 R2, desc[UR24][R2.64] ;  /* 0x0000001802027981 */ /* 0x001ee4000c1e1b00 */
[----:B---3--:R-:W-:-:S04]  /*0c90*/  ISETP.NE.U32.AND P0, PT, R2, RZ, PT ;  /* 0x000000ff0200720c */ /* 0x008fc80003f05070 */
[----:B------:R-:W-:-:S13]  /*0ca0*/  ISETP.NE.AND.EX P0, PT, R3, RZ, PT, P0 ;  /* 0x000000ff0300720c */ /* 0x000fda0003f05300 */
[----:B------:R-:W-:Y:S05]  /*0cb0*/  @!P0 BRA `(.L_x_9) ;  /* 0x0000000000088947 */ /* 0x000fea0003800000 */
[----:B------:R0:W5:Y:S01]  /*0cc0*/  LD.E R10, desc[UR24][R2.64] ;  /* 0x00000018020a7980 */ /* 0x000162000c101900 */
[----:B------:R-:W-:Y:S05]  /*0cd0*/  BRA `(.L_x_10) ;  /* 0x0000000000207947 */ /* 0x000fea0003800000 */
.L_x_9:
[----:B------:R-:W-:Y:S02]  /*0ce0*/  ULDC.64 UR4, c[0x0][0x590] ;  /* 0x0001640000047ab9 */ /* 0x000fe40000000a00 */
[----:B------:R-:W-:-:S04]  /*0cf0*/  ISETP.NE.U32.AND P0, PT, RZ, UR4, PT ;  /* 0x00000004ff007c0c */ /* 0x000fc8000bf05070 */
[----:B------:R-:W-:-:S13]  /*0d00*/  ISETP.NE.AND.EX P0, PT, RZ, UR5, PT, P0 ;  /* 0x00000005ff007c0c */ /* 0x000fda000bf05300 */
[----:B------:R-:W-:Y:S05]  /*0d10*/  @!P0 BRA `(.L_x_11) ;  /* 0x00000000000c8947 */ /* 0x000fea0003800000 */
[----:B01----:R-:W0:Y:S02]  /*0d20*/  LDC.64 R2, c[0x0][0x590] ;  /* 0x00016400ff027b82 */ /* 0x003e240000000a00 */
[----:B0-----:R1:W5:Y:S01]  /*0d30*/  LDG.E R10, desc[UR24][R2.64] ;  /* 0x00000018020a7981 */ /* 0x001362000c1e1900 */
[----:B------:R-:W-:Y:S05]  /*0d40*/  BRA `(.L_x_10) ;  /* 0x0000000000047947 */ /* 0x000fea0003800000 */
.L_x_11:
[----:B------:R-:W3:Y:S02]  /*0d50*/  LDC R10, c[0x0][0x584] ;  /* 0x00016100ff0a7b82 */ /* 0x000ee40000000800 */
.L_x_10:
[----:B------:R-:W4:Y:S01]  /*0d60*/  LDC R0, c[0x0][0x65c] ;  /* 0x00019700ff007b82 */ /* 0x000f220000000800 */
[----:B------:R-:W-:Y:S01]  /*0d70*/  ULDC UR5, c[0x0][0x28c] ;  /* 0x0000a30000057ab9 */ /* 0x000fe20000000800 */
[----:B------:R-:W-:Y:S01]  /*0d80*/  ISETP.NE.AND P0, PT, R6, 0x2, PT ;  /* 0x000000020600780c */ /* 0x000fe20003f05270 */
[----:B------:R-:W-:Y:S01]  /*0d90*/  UIADD3 UR5, UR5, 0x3f, URZ ;  /* 0x0000003f05057890 */ /* 0x000fe2000fffe03f */
[----:B------:R-:W-:Y:S01]  /*0da0*/  IMAD.U32 R4, RZ, RZ, UR13 ;  /* 0x0000000dff047e24 */ /* 0x000fe2000f8e00ff */
[----:B------:R-:W-:Y:S01]  /*0db0*/  UMOV UR17, URZ ;  /* 0x0000003f00117c82 */ /* 0x000fe20008000000 */
[----:B------:R-:W-:Y:S01]  /*0dc0*/  UMOV UR4, URZ ;  /* 0x0000003f00047c82 */ /* 0x000fe20008000000 */
[----:B------:R-:W-:-:S04]  /*0dd0*/  USHF.R.S32.HI UR8, URZ, 0x1f, UR5 ;  /* 0x0000001f3f087899 */ /* 0x000fc80008011405 */
[----:B------:R-:W-:Y:S01]  /*0de0*/  ULEA.HI UR8, UR8, UR5, URZ, 0x6 ;  /* 0x0000000508087291 */ /* 0x000fe2000f8f303f */
[----:B----4-:R-:W-:-:S13]  /*0df0*/  ISETP.NE.AND P3, PT, R0, 0x1, PT ;  /* 0x000000010000780c */ /* 0x010fda0003f65270 */
[----:B01----:R-:W0:Y:S01]  /*0e00*/  @P3 LDC R3, c[0x0][0x10] ;  /* 0x00000400ff033b82 */ /* 0x003e220000000800 */
[----:B------:R-:W-:Y:S02]  /*0e10*/  @P3 IMAD.MOV.U32 R17, RZ, RZ, RZ ;  /* 0x000000ffff113224 */ /* 0x000fe400078e00ff */
[----:B------:R-:W-:-:S05]  /*0e20*/  @P3 IMAD.MOV.U32 R5, RZ, RZ, RZ ;  /* 0x000000ffff053224 */ /* 0x000fca00078e00ff */
[----:B------:R-:W1:Y:S01]  /*0e30*/  @!P3 LDC R9, c[0x0][0xc] ;  /* 0x00000300ff09bb82 */ /* 0x000e620000000800 */
[----:B------:R-:W-:Y:S01]  /*0e40*/  ULDC UR6, c[0x0][0xc] ;  /* 0x0000030000067ab9 */ /* 0x000fe20000000800 */
[----:B------:R-:W-:Y:S02]  /*0e50*/  ULDC UR7, c[0x0][0x10] ;  /* 0x0000040000077ab9 */ /* 0x000fe40000000800 */
[----:B------:R-:W-:-:S04]  /*0e60*/  UIMAD.WIDE.U32 UR6, UR6, UR7, URZ ;  /* 0x00000007060672a5 */ /* 0x000fc8000f8e003f */
[----:B------:R-:W4:Y:S01]  /*0e70*/  LDC R8, c[0x0][0x14] ;  /* 0x00000500ff087b82 */ /* 0x000f220000000800 */
[----:B0-----:R-:W-:Y:S01]  /*0e80*/  @P3 IMAD.WIDE.U32 R2, R3, UR13, R16 ;  /* 0x0000000d03023c25 */ /* 0x001fe2000f8e0010 */
[----:B------:R-:W-:-:S03]  /*0e90*/  ULDC.64 UR12, c[0x0][0x650] ;  /* 0x00019400000c7ab9 */ /* 0x000fc60000000a00 */
[----:B------:R-:W-:Y:S02]  /*0ea0*/  @P3 IMAD.IADD R3, R3, 0x1, R5 ;  /* 0x0000000103033824 */ /* 0x000fe400078e0205 */
[----:B------:R-:W-:Y:S02]  /*0eb0*/  IMAD.MOV.U32 R5, RZ, RZ, RZ ;  /* 0x000000ffff057224 */ /* 0x000fe400078e00ff */
[----:B-1----:R-:W-:-:S04]  /*0ec0*/  @!P3 IMAD.WIDE.U32 R4, R16, R9, R4 ;  /* 0x000000091004b225 */ /* 0x002fc800078e0004 */
[----:B------:R-:W-:Y:S02]  /*0ed0*/  @!P3 IMAD.MOV.U32 R2, RZ, RZ, R4 ;  /* 0x000000ffff02b224 */ /* 0x000fe400078e0004 */
[C---:B----4-:R-:W-:Y:S02]  /*0ee0*/  IMAD R21, R8.reuse, UR7, RZ ;  /* 0x0000000708157c24 */ /* 0x050fe4000f8e02ff */
[----:B------:R-:W-:Y:S01]  /*0ef0*/  IMAD.WIDE.U32 R8, R8, UR6, RZ ;  /* 0x0000000608087c25 */ /* 0x000fe2000f8e00ff */
[----:B------:R-:W-:-:S03]  /*0f00*/  USHF.R.S32.HI UR6, URZ, 0x6, UR8 ;  /* 0x000000063f067899 */ /* 0x000fc60008011408 */
[----:B------:R-:W-:Y:S02]  /*0f10*/  @!P3 IMAD.MOV.U32 R3, RZ, RZ, R5 ;  /* 0x000000ffff03b224 */ /* 0x000fe400078e0005 */
[----:B------:R-:W-:Y:S01]  /*0f20*/  IMAD.IADD R0, R9, 0x1, R21 ;  /* 0x0000000109007824 */ /* 0x000fe200078e0215 */
[----:B------:R-:W-:Y:S06]  /*0f30*/  @P0 BRA `(.L_x_12) ;  /* 0x0000000000200947 */ /* 0x000fec0003800000 */
[----:B------:R-:W-:Y:S01]  /*0f40*/  UISETP.GE.U32.AND UP0, UPT, UR6, 0xf, UPT ;  /* 0x0000000f0600788c */ /* 0x000fe2000bf06070 */
[----:B------:R-:W-:Y:S01]  /*0f50*/  IADD3 R2, P0, R2, R8, RZ ;  /* 0x0000000802027210 */ /* 0x000fe20007f1e0ff */
[----:B------:R-:W-:-:S04]  /*0f60*/  UIMAD.WIDE.U32 UR4, UR6, -0x77777777, URZ ;  /* 0x88888889060478a5 */ /* 0x000fc8000f8e003f */
[----:B------:R-:W-:Y:S01]  /*0f70*/  USHF.R.U32.HI UR5, URZ, 0x3, UR5 ;  /* 0x000000033f057899 */ /* 0x000fe20008011605 */
[----:B------:R-:W-:Y:S02]  /*0f80*/  IMAD.X R3, R0, 0x1, R3, P0 ;  /* 0x0000000100037824 */ /* 0x000fe400000e0603 */
[----:B------:R-:W-:Y:S01]  /*0f90*/  UMOV UR4, URZ ;  /* 0x0000003f00047c82 */ /* 0x000fe20008000000 */
[----:B------:R-:W-:Y:S02]  /*0fa0*/  UIMAD UR17, UR5, -0xf, UR6 ;  /* 0xfffffff1051178a4 */ /* 0x000fe4000f8e0206 */
[----:B------:R-:W-:-:S12]  /*0fb0*/  @UP0 ULOP3.LUT UR4, UR5, 0x1, URZ, 0xc0, !UPT ;  /* 0x0000000105040892 */ /* 0x000fd8000f8ec03f */
.L_x_12:
[----:B------:R-:W-:Y:S01]  /*0fc0*/  ISETP.GE.U32.AND P0, PT, R2, UR12, PT ;  /* 0x0000000c02007c0c */ /* 0x000fe2000bf06070 */
[----:B------:R-:W-:Y:S01]  /*0fd0*/  IMAD.MOV.U32 R6, RZ, RZ, -0x1 ;  /* 0xffffffffff067424 */ /* 0x000fe200078e00ff */
[----:B------:R-:W-:Y:S01]  /*0fe0*/  PRMT R20, RZ, 0x7610, R20 ;  /* 0x00007610ff147816 */ /* 0x000fe20000000014 */
[----:B------:R-:W-:Y:S01]  /*0ff0*/  IMAD.MOV.U32 R5, RZ, RZ, -0x1 ;  /* 0xffffffffff057424 */ /* 0x000fe200078e00ff */
[----:B------:R-:W-:Y:S01]  /*1000*/  ISETP.GE.U32.AND.EX P0, PT, R3, UR13, PT, P0 ;  /* 0x0000000d03007c0c */ /* 0x000fe2000bf06100 */
[----:B------:R-:W-:-:S12]  /*1010*/  IMAD.MOV.U32 R4, RZ, RZ, -0x1 ;  /* 0xffffffffff047424 */ /* 0x000fd800078e00ff */
[----:B------:R-:W-:Y:S05]  /*1020*/  @P0 BRA `(.L_x_13) ;  /* 0x0000000400240947 */ /* 0x000fea0003800000 */
[----:B------:R-:W0:Y:S01]  /*1030*/  LDC.64 R30, c[0x0][0x628] ;  /* 0x00018a00ff1e7b82 */ /* 0x000e220000000a00 */
[----:B------:R-:W-:Y:S02]  /*1040*/  IMAD.MOV.U32 R4, RZ, RZ, R2 ;  /* 0x000000ffff047224 */ /* 0x000fe400078e0002 */
[----:B------:R-:W-:-:S05]  /*1050*/  IMAD.MOV.U32 R5, RZ, RZ, R3 ;  /* 0x000000ffff057224 */ /* 0x000fca00078e0003 */
[----:B------:R-:W1:Y:S08]  /*1060*/  LDC R6, c[0x0][0x630] ;  /* 0x00018c00ff067b82 */ /* 0x000e700000000800 */
[----:B------:R-:W4:Y:S01]  /*1070*/  LDC.64 R32, c[0x0][0x620] ;  /* 0x00018800ff207b82 */ /* 0x000f220000000a00 */
[----:B0-----:R-:W-:-:S04]  /*1080*/  ISETP.NE.U32.AND P0, PT, R30, RZ, PT ;  /* 0x000000ff1e00720c */ /* 0x001fc80003f05070 */
[----:B------:R-:W-:-:S13]  /*1090*/  ISETP.NE.AND.EX P0, PT, R31, RZ, PT, P0 ;  /* 0x000000ff1f00720c */ /* 0x000fda0003f05300 */
[----:B-1--4-:R-:W-:Y:S05]  /*10a0*/  @!P0 BRA `(.L_x_14) ;  /* 0x0000000000288947 */ /* 0x012fea0003800000 */
[----:B------:R-:W0:Y:S02]  /*10b0*/  LDC R23, c[0x0][0x634] ;  /* 0x00018d00ff177b82 */ /* 0x000e240000000800 */
[----:B0-----:R-:W-:-:S05]  /*10c0*/  IADD3 R23, P0, R2, R23, RZ ;  /* 0x0000001702177210 */ /* 0x001fca0007f1e0ff */
[----:B------:R-:W-:-:S04]  /*10d0*/  IMAD.X R29, RZ, RZ, R3, P0 ;  /* 0x000000ffff1d7224 */ /* 0x000fc800000e0603 */
[----:B------:R-:W-:-:S04]  /*10e0*/  IMAD.WIDE.U32 R4, R29, R30, RZ ;  /* 0x0000001e1d047225 */ /* 0x000fc800078e00ff */
[----:B------:R-:W-:-:S04]  /*10f0*/  IMAD.WIDE.U32 R20, P0, R23, R31, R4 ;  /* 0x0000001f17147225 */ /* 0x000fc80007800004 */
[----:B------:R-:W-:-:S04]  /*1100*/  IMAD.WIDE.U32 R4, R23, R30, RZ ;  /* 0x0000001e17047225 */ /* 0x000fc800078e00ff */
[----:B------:R-:W-:Y:S01]  /*1110*/  IMAD.X R23, RZ, RZ, RZ, P0 ;  /* 0x000000ffff177224 */ /* 0x000fe200000e06ff */
[----:B------:R-:W-:Y:S01]  /*1120*/  IADD3 RZ, P0, R5, R20, RZ ;  /* 0x0000001405ff7210 */ /* 0x000fe20007f1e0ff */
[----:B------:R-:W-:-:S04]  /*1130*/  IMAD.MOV.U32 R22, RZ, RZ, R21 ;  /* 0x000000ffff167224 */ /* 0x000fc800078e0015 */
[----:B------:R-:W-:-:S08]  /*1140*/  IMAD.WIDE.U32.X R4, R29, R31, R22, P0 ;  /* 0x0000001f1d047225 */ /* 0x000fd000000e0416 */
.L_x_14:
[----:B------:R-:W0:Y:S01]  /*1150*/  LDC.64 R34, c[0x0][0x640] ;  /* 0x00019000ff227b82 */ /* 0x000e220000000a00 */
[-CC-:B------:R-:W-:Y:S01]  /*1160*/  SHF.R.U64 R36, R4, R6.reuse, R5.reuse ;  /* 0x0000000604247219 */ /* 0x180fe20000001205 */
[----:B------:R-:W-:Y:S01]  /*1170*/  IMAD.MOV.U32 R39, RZ, RZ, 0x1 ;  /* 0x00000001ff277424 */ /* 0x000fe200078e00ff */
[----:B------:R-:W-:Y:S02]  /*1180*/  SHF.R.U32.HI R4, RZ, R6, R5 ;  /* 0x00000006ff047219 */ /* 0x000fe40000011605 */
[----:B------:R-:W-:-:S03]  /*1190*/  IADD3 R21, P0, RZ, -R36, RZ ;  /* 0x80000024ff157210 */ /* 0x000fc60007f1e0ff */
[----:B------:R-:W1:Y:S02]  /*11a0*/  LDC R20, c[0x0][0x618] ;  /* 0x00018600ff147b82 */ /* 0x000e640000000800 */
[----:B------:R-:W-:-:S04]  /*11b0*/  IMAD.X R5, RZ, RZ, ~R4, P0 ;  /* 0x000000ffff057224 */ /* 0x000fc800000e0e04 */
[-C--:B------:R-:W-:Y:S02]  /*11c0*/  IMAD R6, R5, R32.reuse, RZ ;  /* 0x0000002005067224 */ /* 0x080fe400078e02ff */
[----:B------:R-:W4:Y:S01]  /*11d0*/  LDC R23, c[0x0][0x608] ;  /* 0x00018200ff177b82 */ /* 0x000f220000000800 */
[----:B------:R-:W-:-:S04]  /*11e0*/  IMAD.WIDE.U32 R4, R21, R32, R2 ;  /* 0x0000002015047225 */ /* 0x000fc800078e0002 */
[----:B------:R-:W-:-:S03]  /*11f0*/  IMAD R21, R21, R33, R6 ;  /* 0x0000002115157224 */ /* 0x000fc600078e0206 */
[----:B------:R-:W2:Y:S01]  /*1200*/  LDC R26, c[0x0][0x658] ;  /* 0x00019600ff1a7b82 */ /* 0x000ea20000000800 */
[----:B------:R-:W-:Y:S01]  /*1210*/  IMAD.IADD R5, R5, 0x1, R21 ;  /* 0x0000000105057824 */ /* 0x000fe200078e0215 */
[----:B0-----:R-:W-:Y:S01]  /*1220*/  ISETP.NE.U32.AND P0, PT, R34, RZ, PT ;  /* 0x000000ff2200720c */ /* 0x001fe20003f05070 */
[----:B------:R-:W-:-:S03]  /*1230*/  IMAD.MOV.U32 R21, RZ, RZ, -0x1 ;  /* 0xffffffffff157424 */ /* 0x000fc600078e00ff */
[----:B------:R-:W-:Y:S02]  /*1240*/  ISETP.NE.AND.EX P0, PT, R35, RZ, PT, P0 ;  /* 0x000000ff2300720c */ /* 0x000fe40003f05300 */
[----:B------:R-:W0:Y:S01]  /*1250*/  LDC R33, c[0x0][0x600] ;  /* 0x00018000ff217b82 */ /* 0x000e220000000800 */
[-CC-:B-1----:R-:W-:Y:S02]  /*1260*/  SHF.R.U64 R31, R4, R20.reuse, R5.reuse ;  /* 0x00000014041f7219 */ /* 0x182fe40000001205 */
[----:B------:R-:W-:-:S05]  /*1270*/  SHF.R.U32.HI R4, RZ, R20, R5 ;  /* 0x00000014ff047219 */ /* 0x000fca0000011605 */
[----:B------:R-:W1:Y:S01]  /*1280*/  LDC R28, c[0x0][0x648] ;  /* 0x00019200ff1c7b82 */ /* 0x000e620000000800 */
[-CC-:B----4-:R-:W-:Y:S02]  /*1290*/  SHF.R.U64 R41, R31, R23.reuse, R4.reuse ;  /* 0x000000171f297219 */ /* 0x190fe40000001204 */
[----:B------:R-:W-:-:S05]  /*12a0*/  SHF.R.U32.HI R5, RZ, R23, R4 ;  /* 0x00000017ff057219 */ /* 0x000fca0000011604 */
[----:B------:R-:W4:Y:S01]  /*12b0*/  LDC R37, c[0x0][0x638] ;  /* 0x00018e00ff257b82 */ /* 0x000f220000000800 */
[-C--:B--2---:R-:W-:Y:S02]  /*12c0*/  SHF.L.U32 R4, R21, R26.reuse, RZ ;  /* 0x0000001a15047219 */ /* 0x084fe400000006ff */
[--C-:B------:R-:W-:Y:S02]  /*12d0*/  SHF.R.U64 R32, R41, R26, R5.reuse ;  /* 0x0000001a29207219 */ /* 0x100fe40000001205 */
[----:B------:R-:W-:Y:S02]  /*12e0*/  LOP3.LUT R6, RZ, R4, RZ, 0x33, !PT ;  /* 0x00000004ff067212 */ /* 0x000fe400078e33ff */
[----:B------:R-:W-:Y:S01]  /*12f0*/  SHF.R.U32.HI R5, RZ, R26, R5 ;  /* 0x0000001aff057219 */ /* 0x000fe20000011605 */
[----:B------:R-:W2:Y:S01]  /*1300*/  LDC R30, c[0x0][0x610] ;  /* 0x00018400ff1e7b82 */ /* 0x000ea20000000800 */
[----:B------:R-:W-:Y:S01]  /*1310*/  IMAD.MOV.U32 R4, RZ, RZ, R32 ;  /* 0x000000ffff047224 */ /* 0x000fe200078e0020 */
[----:B------:R-:W-:Y:S06]  /*1320*/  @!P0 BRA `(.L_x_15) ;  /* 0x0000000000288947 */ /* 0x000fec0003800000 */
[----:B------:R-:W3:Y:S02]  /*1330*/  LDC R23, c[0x0][0x64c] ;  /* 0x00019300ff177b82 */ /* 0x000ee40000000800 */
[----:B---3--:R-:W-:-:S05]  /*1340*/  IADD3 R23, P0, R32, R23, RZ ;  /* 0x0000001720177210 */ /* 0x008fca0007f1e0ff */
        /* <DEDUP_REMOVED lines=8> */
.L_x_15:
[----:B-1----:R-:W-:Y:S01]  /*13d0*/  SHF.R.U64 R17, R4, R28, R5 ;  /* 0x0000001c04117219 */ /* 0x002fe20000001205 */
[----:B------:R-:W-:Y:S01]  /*13e0*/  @P3 IMAD R25, R27, R24, R16 ;  /* 0x000000181b193224 */ /* 0x000fe200078e0210 */
[----:B------:R-:W-:Y:S02]  /*13f0*/  SHF.L.U32 R4, R39, R26, RZ ;  /* 0x0000001a27047219 */ /* 0x000fe400000006ff */
[----:B------:R-:W-:Y:S01]  /*1400*/  LOP3.LUT R5, R41, R6, RZ, 0xc0, !PT ;  /* 0x0000000629057212 */ /* 0x000fe200078ec0ff */
[----:B0-----:R-:W-:Y:S02]  /*1410*/  VIADD R6, R33, 0xffffffff ;  /* 0xffffffff21067836 */ /* 0x001fe40000000000 */
[----:B------:R-:W-:Y:S02]  /*1420*/  IMAD.MOV R20, RZ, RZ, -R17 ;  /* 0x000000ffff147224 */ /* 0x000fe400078e0a11 */
[----:B------:R-:W-:Y:S01]  /*1430*/  IMAD R16, R4, R17, R5 ;  /* 0x0000001104107224 */ /* 0x000fe200078e0205 */
[----:B------:R-:W-:Y:S01]  /*1440*/  LOP3.LUT R17, R31, R6, RZ, 0xc0, !PT ;  /* 0x000000061f117212 */ /* 0x000fe200078ec0ff */
[----:B----4-:R-:W-:-:S02]  /*1450*/  IMAD R4, R20, R37, R32 ;  /* 0x0000002514047224 */ /* 0x010fc400078e0220 */
[----:B--2---:R-:W-:Y:S02]  /*1460*/  IMAD R6, R16, R30, R25 ;  /* 0x0000001e10067224 */ /* 0x004fe400078e0219 */
[----:B------:R-:W-:Y:S02]  /*1470*/  IMAD R17, R4, R33, R17 ;  /* 0x0000002104117224 */ /* 0x000fe400078e0211 */
[----:B------:R-:W-:Y:S02]  /*1480*/  IMAD.MOV.U32 R20, RZ, RZ, 0x1 ;  /* 0x00000001ff147424 */ /* 0x000fe400078e00ff */
[----:B------:R-:W-:Y:S01]  /*1490*/  IMAD.MOV.U32 R4, RZ, RZ, R36 ;  /* 0x000000ffff047224 */ /* 0x000fe200078e0024 */
[----:B------:R-:W-:Y:S02]  /*14a0*/  SEL R5, R17, R6, !P3 ;  /* 0x0000000611057207 */ /* 0x000fe40005800000 */
[----:B------:R-:W-:-:S07]  /*14b0*/  SEL R6, R6, R17, !P3 ;  /* 0x0000001106067207 */ /* 0x000fce0005800000 */
.L_x_13:
[----:B------:R-:W-:Y:S05]  /*14c0*/  @!P2 BRA `(.L_x_16) ;  /* 0x00000000000ca947 */ /* 0x000fea0003800000 */
[----:B------:R-:W-:Y:S01]  /*14d0*/  UCGABAR_WAIT ;  /* 0x0000000000007dc7 */ /* 0x000fe20008000000 */
[----:B------:R-:W-:Y:S01]  /*14e0*/  CCTL.IVALL ;  /* 0x00000000ff00798f */ /* 0x000fe20002000000 */
[----:B------:R-:W-:Y:S05]  /*14f0*/  BRA `(.L_x_17) ;  /* 0x0000000000047947 */ /* 0x000fea0003800000 */
.L_x_16:
[----:B------:R-:W-:Y:S06]  /*1500*/  BAR.SYNC.DEFER_BLOCKING 0x0 ;  /* 0x0000000000007b1d */ /* 0x000fec0000010000 */
.L_x_17:
[----:B------:R-:W-:Y:S05]  /*1510*/  @!P4 BRA `(.L_x_18) ;  /* 0x0000009c0054c947 */ /* 0x000fea0003800000 */
[----:B------:R-:W-:-:S13]  /*1520*/  ISETP.GT.U32.AND P0, PT, R38, 0x1, PT ;  /* 0x000000012600780c */ /* 0x000fda0003f04070 */
[----:B------:R-:W-:Y:S05]  /*1530*/  @P0 EXIT ;  /* 0x000000000000094d */ /* 0x000fea0003800000 */
.L_x_19:
[----:B------:R-:W-:-:S08]  /*1540*/  NOP ;  /* 0x0000000000007918 */ /* 0x000fd00000000000 */
[----:B------:R-:W0:Y:S02]  /*1550*/  USETMAXREG.TRY_ALLOC.CTAPOOL UP0, 0xe8 ;  /* 0x000000e8000079c8 */ /* 0x000e240008000600 */
[----:B0-----:R-:W-:-:S13]  /*1560*/  PLOP3.LUT P0, PT, PT, PT, UP0, 0x80, 0x0 ;  /* 0x000000000000781c */ /* 0x001fda0003f0f008 */
[----:B------:R-:W-:Y:S05]  /*1570*/  @!P0 BRA `(.L_x_19) ;  /* 0xfffffffc00f08947 */ /* 0x000fea000383ffff */
[----:B------:R-:W-:-:S13]  /*1580*/  LOP3.LUT P0, RZ, R20, 0xff, RZ, 0xc0, !PT ;  /* 0x000000ff14ff7812 */ /* 0x000fda000780c0ff */
[----:B------:R-:W-:Y:S05]  /*1590*/  @!P0 EXIT ;  /* 0x000000000000894d */ /* 0x000fea0003800000 */
[----:B------:R-:W0:Y:S01]  /*15a0*/  S2UR UR5, SR_CgaCtaId ;  /* 0x00000000000579c3 */ /* 0x000e220000008800 */
[CC--:B------:R-:W-:Y:S01]  /*15b0*/  LEA.HI R15, R19.reuse, R14.reuse, RZ, 0x2 ;  /* 0x0000000e130f7211 */ /* 0x0c0fe200078f10ff */
[----:B------:R-:W-:Y:S01]  /*15c0*/  UIADD3 UR9, UR11, -0x1, URZ ;  /* 0xffffffff0b097890 */ /* 0x000fe2000fffe03f */
[----:B------:R-:W-:Y:S01]  /*15d0*/  LEA.HI R19, R19, R14, RZ, 0x5 ;  /* 0x0000000e13137211 */ /* 0x000fe200078f28ff */
[----:B------:R-:W-:Y:S01]  /*15e0*/  UMOV UR8, 0x400 ;  /* 0x0000040000087882 */ /* 0x000fe20000000000 */
[--C-:B------:R-:W-:Y:S01]  /*15f0*/  SHF.R.S32.HI R18, RZ, 0x2, R15.reuse ;  /* 0x00000002ff127819 */ /* 0x100fe2000001140f */
[----:B------:R-:W-:Y:S01]  /*1600*/  UISETP.LT.AND UP0, UPT, UR6, 0x1, UPT ;  /* 0x000000010600788c */ /* 0x000fe2000bf01270 */
[----:B------:R-:W-:Y:S01]  /*1610*/  SHF.R.S32.HI R17, RZ, 0x1f, R15 ;  /* 0x0000001fff117819 */ /* 0x000fe2000001140f */
[----:B------:R-:W-:Y:S01]  /*1620*/  USHF.L.U32 UR7, UR6, 0x1, URZ ;  /* 0x0000000106077899 */ /* 0x000fe2000800063f */
[----:B------:R-:W-:Y:S01]  /*1630*/  LOP3.LUT R15, R15, 0xfffffffc, RZ, 0xc0, !PT ;  /* 0xfffffffc0f0f7812 */ /* 0x000fe200078ec0ff */
[----:B------:R-:W-:Y:S01]  /*1640*/  USEL UR10, UR6, 0x1, UP0 ;  /* 0x00000001060a7887 */ /* 0x000fe20008000000 */
[----:B------:R-:W-:Y:S01]  /*1650*/  LEA.HI R17, R17, R18, RZ, 0x3 ;  /* 0x0000001211117211 */ /* 0x000fe200078f18ff */
[----:B------:R-:W-:Y:S01]  /*1660*/  UISETP.NE.AND UP0, UPT, UR9, URZ, UPT ;  /* 0x0000003f0900728c */ /* 0x000fe2000bf05270 */
[----:B------:R-:W-:Y:S01]  /*1670*/  LOP3.LUT R200, R7, 0x1, RZ, 0xfc, !PT ;  /* 0x0000000107c87812 */ /* 0x000fe200078efcff */
[----:B------:R-:W-:Y:S01]  /*1680*/  IMAD.IADD R16, R14, 0x1, -R15 ;  /* 0x000000010e107824 */ /* 0x000fe200078e0a0f */
[----:B------:R-:W-:Y:S01]  /*1690*/  LOP3.LUT R17, R17, 0xfffffff8, RZ, 0xc0, !PT ;  /* 0xfffffff811117812 */ /* 0x000fe200078ec0ff */
[----:B------:R-:W-:-:S02]  /*16a0*/  USEL UR14, URZ, 0x1, UP0 ;  /* 0x000000013f0e7887 */ /* 0x000fc40008000000 */
[----:B------:R-:W-:Y:S02]  /*16b0*/  UIADD3 UR10, -UR10, UR6, URZ ;  /* 0x000000060a0a7290 */ /* 0x000fe4000fffe13f */
[----:B------:R-:W-:Y:S01]  /*16c0*/  IMAD.IADD R18, R18, 0x1, -R17 ;  /* 0x0000000112127824 */ /* 0x000fe200078e0a11 */
[----:B------:R-:W-:Y:S01]  /*16d0*/  SHF.R.S32.HI R17, RZ, 0x5, R19 ;  /* 0x00000005ff117819 */ /* 0x000fe20000011413 */
[----:B------:R-:W-:Y:S01]  /*16e0*/  IMAD.U32 R201, RZ, RZ, UR14 ;  /* 0x0000000effc97e24 */ /* 0x000fe2000f8e00ff */
[----:B0-----:R-:W-:Y:S02]  /*16f0*/  ULEA UR8, UR5, UR8, 0x18 ;  /* 0x0000000805087291 */ /* 0x001fe4000f8ec03f */
[--C-:B------:R-:W-:Y:S01]  /*1700*/  SHF.R.S32.HI R19, RZ, 0x1f, R18.reuse ;  /* 0x0000001fff137819 */ /* 0x100fe20000011412 */
[----:B------:R-:W-:Y:S01]  /*1710*/  USHF.L.U32 UR5, UR9, 0x3, URZ ;  /* 0x0000000309057899 */ /* 0x000fe2000800063f */
[----:B------:R-:W-:Y:S01]  /*1720*/  IMAD R20, R17, -0x10, -R18 ;  /* 0xfffffff011147824 */ /* 0x000fe200078e0a12 */
[----:B------:R-:W-:-:S02]  /*1730*/  UIADD3 UR9, UR8, 0x100, URZ ;  /* 0x0000010008097890 */ /* 0x000fc4000fffe03f */
[----:B------:R-:W-:Y:S01]  /*1740*/  ULOP3.LUT UR5, UR5, 0x8, URZ, 0xc0, !UPT ;  /* 0x0000000805057892 */ /* 0x000fe2000f8ec03f */
[----:B------:R-:W-:Y:S01]  /*1750*/  IMAD.WIDE R14, R17, 0x10, R18 ;  /* 0x00000010110e7825 */ /* 0x000fe200078e0212 */
[----:B------:R-:W-:Y:S02]  /*1760*/  ULEA UR11, UR11, UR9, 0x3 ;  /* 0x000000090b0b7291 */ /* 0x000fe4000f8e183f */
[----:B------:R-:W-:Y:S02]  /*1770*/  ULOP3.LUT UR12, UR5, 0x8, URZ, 0x3c, !UPT ;  /* 0x00000008050c7892 */ /* 0x000fe4000f8e3c3f */
[----:B------:R-:W-:-:S03]  /*1780*/  ULOP3.LUT UR13, UR5, 0x18, URZ, 0x3c, !UPT ;  /* 0x00000018050d7892 */ /* 0x000fc6000f8e3c3f */
[----:B------:R-:W-:Y:S02]  /*1790*/  ULDC UR5, c[0x0][0x284] ;  /* 0x0000a10000057ab9 */ /* 0x000fe40000000800 */
[----:B------:R-:W-:-:S07]  /*17a0*/  VIADD R17, R20, UR5 ;  /* 0x0000000514117c36 */ /* 0x000fce0008000000 */
.L_x_222:
[----:B------:R-:W-:Y:S01]  /*17b0*/  SHF.L.U32 R18, R201, 0x1f, RZ ;  /* 0x0000001fc9127819 */ /* 0x000fe200000006ff */
[----:B------:R-:W0:Y:S01]  /*17c0*/  LDC R19, c[0x0][0x28c] ;  /* 0x0000a300ff137b82 */ /* 0x000e220000000800 */
[----:B------:R-:W-:Y:S01]  /*17d0*/  UMOV UR5, URZ ;  /* 0x0000003f00057c82 */ /* 0x000fe20008000000 */
[----:B------:R-:W-:Y:S01]  /*17e0*/  UMOV UR15, UR17 ;  /* 0x00000011000f7c82 */ /* 0x000fe20008000000 */
[----:B-1----:R-:W1:Y:S01]  /*17f0*/  SYNCS.PHASECHK.TRANS64.TRYWAIT P0, [UR11+-0x8], R18 ;  /* 0xfffff812ff0075a7 */ /* 0x002e62000800014b */
[----:B0-----:R-:W-:Y:S01]  /*1800*/  ISETP.GE.AND P1, PT, R19, 0x1, PT ;  /* 0x000000011300780c */ /* 0x001fe20003f26270 */
[----:B-1--4-:R-:W-:-:S12]  /*1810*/  @!P0 BRA `(.L_x_20) ;  /* 0x000000b000148947 */ /* 0x012fd80003800000 */
.L_x_255:
[----:B------:R-:W-:Y:S01]  /*1820*/  UMOV UR16, URZ ;  /* 0x0000003f00107c82 */ /* 0x000fe20008000000 */
[----:B------:R-:W-:Y:S01]  /*1830*/  UMOV UR18, URZ ;  /* 0x0000003f00127c82 */ /* 0x000fe20008000000 */
[----:B------:R-:W-:Y:S02]  /*1840*/  CS2R R112, SRZ ;  /* 0x0000000000707805 */ /* 0x000fe4000001ff00 */
[----:B------:R-:W-:Y:S02]  /*1850*/  CS2R R114, SRZ ;  /* 0x0000000000727805 */ /* 0x000fe4000001ff00 */
[----:B------:R-:W-:Y:S02]  /*1860*/  CS2R R116, SRZ ;  /* 0x0000000000747805 */ /* 0x000fe4000001ff00 */
[----:B------:R-:W-:Y:S02]  /*1870*/  CS2R R118, SRZ ;  /* 0x0000000000767805 */ /* 0x000fe4000001ff00 */
[----:B------:R-:W-:-:S02]  /*1880*/  CS2R R120, SRZ ;  /* 0x0000000000787805 */ /* 0x000fc4000001ff00 */
[----:B------:R-:W-:Y:S02]  /*1890*/  CS2R R122, SRZ ;  /* 0x00000000007a7805 */ /* 0x000fe4000001ff00 */
        /* <DEDUP_REMOVED lines=37> */
[----:B------:R-:W-:Y:S01]  /*1af0*/  CS2R R198, SRZ ;  /* 0x0000000000c67805 */ /* 0x000fe2000001ff00 */
[----:B------:R-:W-:Y:S01]  /*1b00*/  IMAD.U32 R22, RZ, RZ, UR4 ;  /* 0x00000004ff167e24 */ /* 0x000fe2000f8e00ff */
        /* <DEDUP_REMOVED lines=43> */
[----:B------:R-:W-:Y:S01]  /*1dc0*/  CS2R R30, SRZ ;  /* 0x00000000001e7805 */ /* 0x000fe2000001ff00 */
[----:B------:R-:W-:Y:S06]  /*1dd0*/  @!P1 BRA `(.L_x_21) ;  /* 0x0000001000149947 */ /* 0x000fec0003800000 */
[----:B------:R-:W-:-:S13]  /*1de0*/  ISETP.NE.AND P1, PT, R200, 0x3, PT ;  /* 0x00000003c800780c */ /* 0x000fda0003f25270 */
[----:B------:R-:W-:Y:S05]  /*1df0*/  @!P1 BRA `(.L_x_22) ;  /* 0x0000000000049947 */ /* 0x000fea0003800000 */
[----:B------:R-:W-:Y:S01]  /*1e00*/  BPT.TRAP 0x1 ;  /* 0x000000040000795c */ /* 0x000fe20000300000 */
.L_x_22:
[----:B------:R-:W-:Y:S01]  /*1e10*/  ULEA UR14, UR17, UR8, 0x3 ;  /* 0x00000008110e7291 */ /* 0x000fe2000f8e183f */
[----:B0-----:R-:W-:-:S05]  /*1e20*/  IMAD.U32 R18, RZ, RZ, UR4 ;  /* 0x00000004ff127e24 */ /* 0x001fca000f8e00ff */
[----:B------:R-:W-:-:S04]  /*1e30*/  SHF.L.U32 R18, R18, 0x1f, RZ ;  /* 0x0000001f12127819 */ /* 0x000fc800000006ff */
[----:B------:R0:W1:Y:S01]  /*1e40*/  SYNCS.PHASECHK.TRANS64.TRYWAIT P0, [UR14], R18 ;  /* 0x00000012ff0075a7 */ /* 0x000062000800014e */
[----:B------:R-:W-:Y:S05]  /*1e50*/  @!P1 BRA `(.L_x_23) ;  /* 0x0000000000049947 */ /* 0x000fea0003800000 */
[----:B------:R-:W-:Y:S01]  /*1e60*/  BPT.TRAP 0x1 ;  /* 0x000000040000795c */ /* 0x000fe20000300000 */
.L_x_23:
[----:B------:R-:W-:Y:S01]  /*1e70*/  UMOV UR5, 0x2 ;  /* 0x0000000200057882 */ /* 0x000fe20000000000 */
[----:B------:R-:W-:Y:S01]  /*1e80*/  IMAD.MOV.U32 R112, RZ, RZ, RZ ;  /* 0x000000ffff707224 */ /* 0x000fe200078e00ff */
[----:B-1----:R-:W-:Y:S06]  /*1e90*/  @P0 BRA `(.L_x_24) ;  /* 0x0000000000080947 */ /* 0x002fec0003800000 */
[----:B------:R-:W1:Y:S02]  /*1ea0*/  SYNCS.PHASECHK.TRANS64.TRYWAIT P0, [UR14], R18 ;  /* 0x00000012ff0075a7 */ /* 0x000e64000800014e */
[----:B-1----:R-:W-:Y:S05]  /*1eb0*/  @!P0 BRA `(.L_x_25) ;  /* 0x000000a800848947 */ /* 0x002fea0003800000 */
.L_x_24:
[----:B------:R-:W-:Y:S01]  /*1ec0*/  UIADD3 UR14, UR8, 0x200, URZ ;  /* 0x00000200080e7890 */ /* 0x000fe2000fffe03f */
[----:B------:R-:W-:Y:S01]  /*1ed0*/  WARPGROUP.ARRIVE ;  /* 0x00000000000079c5 */ /* 0x000fe20000000000 */
[----:B------:R-:W-:Y:S01]  /*1ee0*/  UIADD3 UR15, UR8, 0xf200, URZ ;  /* 0x0000f200080f7890 */ /* 0x000fe2000fffe03f */
[----:B------:R-:W-:Y:S01]  /*1ef0*/  IMAD.MOV.U32 R113, RZ, RZ, RZ ;  /* 0x000000ffff717224 */ /* 0x000fe200078e00ff */
[----:B------:R-:W-:Y:S01]  /*1f00*/  USHF.R.U32.HI UR14, URZ, 0x4, UR14 ;  /* 0x000000043f0e7899 */ /* 0x000fe2000801160e */
[----:B------:R-:W-:Y:S01]  /*1f10*/  CS2R R114, SRZ ;  /* 0x0000000000727805 */ /* 0x000fe2000001ff00 */
[----:B------:R-:W-:Y:S01]  /*1f20*/  USHF.R.U32.HI UR15, URZ, 0x4, UR15 ;  /* 0x000000043f0f7899 */ /* 0x000fe2000801160f */
[----:B------:R-:W-:Y:S01]  /*1f30*/  CS2R R116, SRZ ;  /* 0x0000000000747805 */ /* 0x000fe2000001ff00 */
[----:B------:R-:W-:Y:S01]  /*1f40*/  ULOP3.LUT UR14, UR14, 0x3fff, URZ, 0xc0, !UPT ;  /* 0x00003fff0e0e7892 */ /* 0x000fe2000f8ec03f */
[----:B------:R-:W-:Y:S01]  /*1f50*/  CS2R R118, SRZ ;  /* 0x0000000000767805 */ /* 0x000fe2000001ff00 */
[----:B------:R-:W-:Y:S01]  /*1f60*/  ULOP3.LUT UR15, UR15, 0x3fff, URZ, 0xc0, !UPT ;  /* 0x00003fff0f0f7892 */ /* 0x000fe2000f8ec03f */
[----:B------:R-:W-:Y:S01]  /*1f70*/  CS2R R120, SRZ ;  /* 0x0000000000787805 */ /* 0x000fe2000001ff00 */
[----:B------:R-:W-:Y:S01]  /*1f80*/  ULOP3.LUT UR16, UR14, 0x10000, URZ, 0xfc, !UPT ;  /* 0x000100000e107892 */ /* 0x000fe2000f8efc3f */
[----:B------:R-:W-:Y:S01]  /*1f90*/  CS2R R122, SRZ ;  /* 0x00000000007a7805 */ /* 0x000fe2000001ff00 */
[----:B------:R-:W-:Y:S01]  /*1fa0*/  ULOP3.LUT UR14, UR15, 0x10000, URZ, 0xfc, !UPT ;  /* 0x000100000f0e7892 */ /* 0x000fe2000f8efc3f */
[----:B------:R-:W-:Y:S01]  /*1fb0*/  CS2R R124, SRZ ;  /* 0x00000000007c7805 */ /* 0x000fe2000001ff00 */
[----:B------:R-:W-:Y:S01]  /*1fc0*/  ULEA UR15, UR17, UR16, 0x8 ;  /* 0x00000010110f7291 */ /* 0x000fe2000f8e403f */
[----:B------:R-:W-:Y:S01]  /*1fd0*/  CS2R R126, SRZ ;  /* 0x00000000007e7805 */ /* 0x000fe2000001ff00 */
[----:B------:R-:W-:Y:S01]  /*1fe0*/  UIMAD UR14, UR17, 0x2c0, UR14 ;  /* 0x000002c0110e78a4 */ /* 0x000fe2000f8e020e */
[----:B------:R-:W-:Y:S01]  /*1ff0*/  CS2R R128, SRZ ;  /* 0x0000000000807805 */ /* 0x000fe2000001ff00 */
[----:B------:R-:W-:Y:S01]  /*2000*/  UMOV UR21, 0x80000020 ;  /* 0x8000002000157882 */ /* 0x000fe20000000000 */
[----:B------:R-:W-:Y:S01]  /*2010*/  UMOV UR23, 0x80000020 ;  /* 0x8000002000177882 */ /* 0x000fe20000000000 */
[----:B------:R-:W-:Y:S01]  /*2020*/  UIADD3 UR16, UR14, 0x40, URZ ;  /* 0x000000400e107890 */ /* 0x000fe2000fffe03f */
[----:B------:R-:W-:Y:S01]  /*2030*/  CS2R R130, SRZ ;  /* 0x0000000000827805 */ /* 0x000fe2000001ff00 */
[----:B------:R-:W-:Y:S01]  /*2040*/  UMOV UR20, UR15 ;  /* 0x0000000f00147c82 */ /* 0x000fe20008000000 */
[----:B------:R-:W-:Y:S01]  /*2050*/  UMOV UR22, UR14 ;  /* 0x0000000e00167c82 */ /* 0x000fe20008000000 */
[----:B------:R-:W-:Y:S01]  /*2060*/  UIADD3 UR18, UR14, 0x80, URZ ;  /* 0x000000800e127890 */ /* 0x000fe2000fffe03f */
[----:B------:R-:W-:Y:S01]  /*2070*/  QGMMA.64x16x32.F32.E4M3.E4M3 R104, gdesc[UR20], RZ, !UPT ;  /* 0x00200000146879f3 */ /* 0x000fe2000c7008ff */
[----:B------:R-:W-:Y:S01]  /*2080*/  UMOV UR23, 0x80000020 ;  /* 0x8000002000177882 */ /* 0x000fe20000000000 */
        /* <DEDUP_REMOVED lines=37> */
[----:B------:R-:W-:Y:S01]  /*22e0*/  CS2R R132, SRZ ;  /* 0x0000000000847805 */ /* 0x000fe2000001ff00 */
[----:B------:R-:W-:Y:S01]  /*22f0*/  QGMMA.64x16x32.F32.E4M3.E4M3 R24, gdesc[UR20], RZ, !UPT ;  /* 0x00200000141879f3 */ /* 0x000fe2000c7008ff */
[----:B------:R-:W-:Y:S01]  /*2300*/  UIADD3 UR20, UR15, 0x2, URZ ;  /* 0x000000020f147890 */ /* 0x000fe2000fffe03f */
[----:B------:R-:W-:Y:S01]  /*2310*/  CS2R R134, SRZ ;  /* 0x0000000000867805 */ /* 0x000fe2000001ff00 */
[----:B------:R-:W-:Y:S01]  /*2320*/  UIADD3 UR22, UR14, 0x2, URZ ;  /* 0x000000020e167890 */ /* 0x000fe2000fffe03f */
[----:B------:R-:W-:Y:S01]  /*2330*/  CS2R R136, SRZ ;  /* 0x0000000000887805 */ /* 0x000fe2000001ff00 */
[----:B------:R-:W-:Y:S01]  /*2340*/  UIADD3 UR15, UR14, 0x42, URZ ;  /* 0x000000420e0f7890 */ /* 0x000fe2000fffe03f */
[----:B------:R-:W-:Y:S01]  /*2350*/  CS2R R138, SRZ ;  /* 0x00000000008a7805 */ /* 0x000fe2000001ff00 */
[----:B------:R-:W-:Y:S01]  /*2360*/  UMOV UR21, 0x80000020 ;  /* 0x8000002000157882 */ /* 0x000fe20000000000 */
[----:B------:R-:W-:Y:S01]  /*2370*/  UMOV UR23, 0x80000020 ;  /* 0x8000002000177882 */ /* 0x000fe20000000000 */
[----:B------:R-:W-:-:S02]  /*2380*/  CS2R R140, SRZ ;  /* 0x00000000008c7805 */ /* 0x000fc4000001ff00 */
[----:B------:R-:W-:Y:S02]  /*2390*/  CS2R R142, SRZ ;  /* 0x00000000008e7805 */ /* 0x000fe4000001ff00 */
[----:B------:R-:W-:Y:S01]  /*23a0*/  CS2R R144, SRZ ;  /* 0x0000000000907805 */ /* 0x000fe2000001ff00 */
[----:B------:R-:W-:Y:S01]  /*23b0*/  QGMMA.64x16x32.F32.E4M3.E4M3 R104, gdesc[UR20], R104 ;  /* 0x00200000146879f3 */ /* 0x000fe20008700868 */
[----:B------:R-:W-:Y:S01]  /*23c0*/  UMOV UR22, UR15 ;  /* 0x0000000f00167c82 */ /* 0x000fe20008000000 */
[----:B------:R-:W-:Y:S01]  /*23d0*/  UIADD3 UR15, UR14, 0xc2, URZ ;  /* 0x000000c20e0f7890 */ /* 0x000fe2000fffe03f */
[----:B------:R-:W-:Y:S01]  /*23e0*/  CS2R R146, SRZ ;  /* 0x0000000000927805 */ /* 0x000fe2000001ff00 */
[----:B------:R-:W-:Y:S01]  /*23f0*/  UMOV UR23, 0x80000020 ;  /* 0x8000002000177882 */ /* 0x000fe20000000000 */
[----:B------:R-:W-:Y:S01]  /*2400*/  CS2R R148, SRZ ;  /* 0x0000000000947805 */ /* 0x000fe2000001ff00 */
[----:B------:R-:W-:Y:S01]  /*2410*/  QGMMA.64x16x32.F32.E4M3.E4M3 R96, gdesc[UR20], R96 ;  /* 0x00200000146079f3 */ /* 0x000fe20008700860 */
[----:B------:R-:W-:Y:S01]  /*2420*/  UMOV UR22, UR16 ;  /* 0x0000001000167c82 */ /* 0x000fe20008000000 */
[----:B------:R-:W-:Y:S01]  /*2430*/  UMOV UR23, 0x80000020 ;  /* 0x8000002000177882 */ /* 0x000fe20000000000 */
[----:B------:R-:W-:Y:S01]  /*2440*/  UIADD3 UR16, UR14, 0x102, URZ ;  /* 0x000001020e107890 */ /* 0x000fe2000fffe03f */
        /* <DEDUP_REMOVED lines=25> */
[----:B------:R-:W-:Y:S01]  /*25e0*/  UIADD3 UR14, UR14, 0x282, URZ ;  /* 0x000002820e0e7890 */ /* 0x000fe2000fffe03f */
[----:B------:R-:W-:Y:S01]  /*25f0*/  QGMMA.64x16x32.F32.E4M3.E4M3 R48, gdesc[UR20], R48 ;  /* 0x00200000143079f3 */ /* 0x000fe20008700830 */
[----:B------:R-:W-:Y:S01]  /*2600*/  UMOV UR22, UR16 ;  /* 0x0000001000167c82 */ /* 0x000fe20008000000 */
[----:B------:R-:W-:Y:S01]  /*2610*/  UMOV UR23, 0x80000020 ;  /* 0x8000002000177882 */ /* 0x000fe20000000000 */
[----:B------:R-:W-:Y:S01]  /*2620*/  CS2R R160, SRZ ;  /* 0x0000000000a07805 */ /* 0x000fe2000001ff00 */
[----:B------:R-:W-:Y:S01]  /*2630*/  QGMMA.64x16x32.F32.E4M3.E4M3 R40, gdesc[UR20], R40 ;  /* 0x00200000142879f3 */ /* 0x000fe20008700828 */
[----:B------:R-:W-:Y:S01]  /*2640*/  UMOV UR22, UR15 ;  /* 0x0000000f00167c82 */ /* 0x000fe20008000000 */
[----:B------:R-:W-:Y:S01]  /*2650*/  ULDC UR15, c[0x0][0x50c] ;  /* 0x00014300000f7ab9 */ /* 0x000fe20000000800 */
[----:B------:R-:W-:Y:S01]  /*2660*/  UMOV UR23, 0x80000020 ;  /* 0x8000002000177882 */ /* 0x000fe20000000000 */
[----:B------:R-:W-:Y:S01]  /*2670*/  UISETP.NE.AND UP0, UPT, UR15, 0x2, UPT ;  /* 0x000000020f00788c */ /* 0x000fe2000bf05270 */
[----:B------:R-:W-:Y:S01]  /*2680*/  QGMMA.64x16x32.F32.E4M3.E4M3 R32, gdesc[UR20], R32 ;  /* 0x00200000142079f3 */ /* 0x000fe20008700820 */
[----:B------:R-:W-:Y:S01]  /*2690*/  UMOV UR22, UR14 ;  /* 0x0000000e00167c82 */ /* 0x000fe20008000000 */
[----:B------:R-:W-:Y:S01]  /*26a0*/  UMOV UR23, 0x80000020 ;  /* 0x8000002000177882 */ /* 0x000fe20000000000 */
[----:B------:R-:W-:Y:S01]  /*26b0*/  USEL UR16, URZ, 0x1, UP0 ;  /* 0x000000013f107887 */ /* 0x000fe20008000000 */
[----:B------:R-:W-:Y:S01]  /*26c0*/  QGMMA.64x16x32.F32.E4M3.E4M3 R24, gdesc[UR20], R24, gsb0 ;  /* 0x00200000141879f3 */ /* 0x000fe20008000818 */
[----:B------:R-:W-:-:S02]  /*26d0*/  CS2R R162, SRZ ;  /* 0x0000000000a27805 */ /* 0x000fc4000001ff00 */
[----:B------:R-:W-:Y:S02]  /*26e0*/  CS2R R164, SRZ ;  /* 0x0000000000a47805 */ /* 0x000fe4000001ff00 */
[----:B------:R-:W-:Y:S02]  /*26f0*/  CS2R R166, SRZ ;  /* 0x0000000000a67805 */ /* 0x000fe4000001ff00 */
[----:B------:R-:W-:Y:S02]  /*2700*/  CS2R R168, SRZ ;  /* 0x0000000000a87805 */ /* 0x000fe4000001ff00 */
[----:B------:R-:W-:Y:S02]  /*2710*/  ISETP.NE.AND P0, PT, RZ, UR16, PT ;  /* 0x00000010ff007c0c */ /* 0x000fe4000bf05270 */
        /* <DEDUP_REMOVED lines=14> */
[----:B------:R-:W-:Y:S01]  /*2800*/  CS2R R198, SRZ ;  /* 0x0000000000c67805 */ /* 0x000fe2000001ff00 */
[----:B------:R-:W-:Y:S06]  /*2810*/  @!P0 BRA `(.L_x_26) ;  /* 0x0000000400688947 */ /* 0x000fec0003800000 */
[----:B------:R-:W-:Y:S02]  /*2820*/  WARPGROUP.DEPBAR.LE gsb0, 0x0 ;  /* 0x00008000000079c5 */ /* 0x000fe40000010000 */
[----:B------:R-:W-:-:S01]  /*2830*/  FADD R199, RZ, R104 ;  /* 0x00000068ffc77221 */ /* 0x000fc20000000000 */
[----:B------:R-:W-:Y:S01]  /*2840*/  FADD R198, RZ, R105 ;  /* 0x00000069ffc67221 */ /* 0x000fe20000000000 */
        /* <DEDUP_REMOVED lines=86> */
[----:B------:R-:W-:-:S06]  /*2db0*/  UMOV UR5, URZ ;  /* 0x0000003f00057c82 */ /* 0x000fcc0008000000 */
.L_x_26:
[----:B------:R-:W-:Y:S01]  /*2dc0*/  UIADD3 UR15, UR17, 0x1, URZ ;  /* 0x00000001110f7890 */ /* 0x000fe2000fffe03f */
[----:B------:R-:W-:-:S03]  /*2dd0*/  UMOV UR18, 0x1 ;  /* 0x0000000100127882 */ /* 0x000fc60000000000 */
[----:B------:R-:W-:-:S04]  /*2de0*/  UISETP.NE.AND UP0, UPT, UR15, 0xf, UPT ;  /* 0x0000000f0f00788c */ /* 0x000fc8000bf05270 */
[----:B------:R-:W-:Y:S02]  /*2df0*/  USEL UR14, URZ, 0x1, UP0 ;  /* 0x000000013f0e7887 */ /* 0x000fe40008000000 */
[----:B------:R-:W-:Y:S02]  /*2e00*/  USEL UR15, UR15, URZ, UP0 ;  /* 0x0000003f0f0f7287 */ /* 0x000fe40008000000 */
[----:B------:R-:W-:-:S06]  /*2e10*/  ULOP3.LUT UR14, UR4, UR14, URZ, 0x3c, !UPT ;  /* 0x0000000e040e7292 */ /* 0x000fcc000f8e3c3f */
[----:B------:R-:W-:-:S07]  /*2e20*/  IMAD.U32 R22, RZ, RZ, UR14 ;  /* 0x0000000eff167e24 */ /* 0x000fce000f8e00ff */
.L_x_21:
[----:B------:R-:W-:-:S06]  /*2e30*/  UISETP.GE.AND UP0, UPT, UR10, 0x1, UPT ;  /* 0x000000010a00788c */ /* 0x000fcc000bf06270 */
[----:B------:R-:W-:-:S13]  /*2e40*/  PLOP3.LUT P0, PT, PT, PT, UP0, 0x80, 0x0 ;  /* 0x000000000000781c */ /* 0x000fda0003f0f008 */
[----:B------:R-:W-:Y:S05]  /*2e50*/  @!P0 BRA `(.L_x_27) ;  /* 0x0000000c00b08947 */ /* 0x000fea0003800000 */
[----:B01----:R-:W-:Y:S01]  /*2e60*/  IMAD.U32 R18, RZ, RZ, UR10 ;  /* 0x0000000aff127e24 */ /* 0x003fe2000f8e00ff */
[----:B------:R-:W-:Y:S01]  /*2e70*/  ULDC UR14, c[0x0][0x50c] ;  /* 0x00014300000e7ab9 */ /* 0x000fe20000000800 */
[----:B------:R-:W-:-:S07]  /*2e80*/  IMAD.U32 R19, RZ, RZ, UR17 ;  /* 0x00000011ff137e24 */ /* 0x000fce000f8e00ff */
.L_x_35:
[----:B------:R-:W-:-:S13]  /*2e90*/  ISETP.NE.AND P1, PT, R200, 0x3, PT ;  /* 0x00000003c800780c */ /* 0x000fda0003f25270 */
[----:B------:R-:W-:Y:S05]  /*2ea0*/  @!P1 BRA `(.L_x_28) ;  /* 0x0000000000049947 */ /* 0x000fea0003800000 */
[----:B------:R-:W-:Y:S01]  /*2eb0*/  BPT.TRAP 0x1 ;  /* 0x000000040000795c */ /* 0x000fe20000300000 */
.L_x_28:
[----:B------:R-:W-:Y:S01]  /*2ec0*/  ULEA UR19, UR15, UR8, 0x3 ;  /* 0x000000080f137291 */ /* 0x000fe2000f8e183f */
[----:B------:R-:W-:-:S08]  /*2ed0*/  SHF.L.U32 R20, R22, 0x1f, RZ ;  /* 0x0000001f16147819 */ /* 0x000fd000000006ff */
[----:B------:R0:W1:Y:S01]  /*2ee0*/  SYNCS.PHASECHK.TRANS64.TRYWAIT P0, [UR19], R20 ;  /* 0x00000014ff0075a7 */ /* 0x0000620008000153 */
[----:B------:R-:W-:Y:S05]  /*2ef0*/  @!P1 BRA `(.L_x_29) ;  /* 0x0000000000049947 */ /* 0x000fea0003800000 */
[----:B------:R-:W-:Y:S01]  /*2f00*/  BPT.TRAP 0x1 ;  /* 0x000000040000795c */ /* 0x000fe20000300000 */
.L_x_29:
[----:B-1----:R-:W-:Y:S05]  /*2f10*/  @P0 BRA `(.L_x_30) ;  /* 0x0000000000080947 */ /* 0x002fea0003800000 */
[----:B------:R-:W1:Y:S02]  /*2f20*/  SYNCS.PHASECHK.TRANS64.TRYWAIT P0, [UR19], R20 ;  /* 0x00000014ff0075a7 */ /* 0x000e640008000153 */
[----:B-1----:R-:W-:Y:S05]  /*2f30*/  @!P0 BRA `(.L_x_31) ;  /* 0x00000098007c8947 */ /* 0x002fea0003800000 */
.L_x_30:
[----:B------:R-:W-:Y:S01]  /*2f40*/  UIADD3 UR20, UR8, 0xf200, URZ ;  /* 0x0000f20008147890 */ /* 0x000fe2000fffe03f */
[----:B------:R-:W-:Y:S01]  /*2f50*/  WARPGROUP.ARRIVE ;  /* 0x00000000000079c5 */ /* 0x000fe20000000000 */
[----:B------:R-:W-:Y:S02]  /*2f60*/  UIADD3 UR19, UR8, 0x200, URZ ;  /* 0x0000020008137890 */ /* 0x000fe4000fffe03f */
[----:B------:R-:W-:Y:S02]  /*2f70*/  USHF.R.U32.HI UR20, URZ, 0x4, UR20 ;  /* 0x000000043f147899 */ /* 0x000fe40008011614 */
[----:B------:R-:W-:Y:S02]  /*2f80*/  USHF.R.U32.HI UR19, URZ, 0x4, UR19 ;  /* 0x000000043f137899 */ /* 0x000fe40008011613 */
[----:B------:R-:W-:Y:S02]  /*2f90*/  UISETP.NE.AND UP0, UPT, UR16, URZ, UPT ;  /* 0x0000003f1000728c */ /* 0x000fe4000bf05270 */
[----:B------:R-:W-:-:S02]  /*2fa0*/  ULOP3.LUT UR20, UR20, 0x3fff, URZ, 0xc0, !UPT ;  /* 0x00003fff14147892 */ /* 0x000fc4000f8ec03f */
[----:B------:R-:W-:Y:S02]  /*2fb0*/  ULOP3.LUT UR19, UR19, 0x3fff, URZ, 0xc0, !UPT ;  /* 0x00003fff13137892 */ /* 0x000fe4000f8ec03f */
[----:B------:R-:W-:Y:S02]  /*2fc0*/  USEL UR18, UR18, URZ, !UP0 ;  /* 0x0000003f12127287 */ /* 0x000fe4000c000000 */
[----:B------:R-:W-:Y:S02]  /*2fd0*/  ULOP3.LUT UR16, UR20, 0x10000, URZ, 0xfc, !UPT ;  /* 0x0001000014107892 */ /* 0x000fe4000f8efc3f */
[----:B------:R-:W-:Y:S02]  /*2fe0*/  ULOP3.LUT UR19, UR19, 0x10000, URZ, 0xfc, !UPT ;  /* 0x0001000013137892 */ /* 0x000fe4000f8efc3f */
[----:B------:R-:W-:Y:S02]  /*2ff0*/  UISETP.NE.U32.AND UP0, UPT, UR18, URZ, UPT ;  /* 0x0000003f1200728c */ /* 0x000fe4000bf05070 */
[----:B------:R-:W-:-:S02]  /*3000*/  UIMAD UR16, UR15, 0x2c0, UR16 ;  /* 0x000002c00f1078a4 */ /* 0x000fc4000f8e0210 */
[----:B------:R-:W-:Y:S02]  /*3010*/  ULEA UR18, UR15, UR19, 0x8 ;  /* 0x000000130f127291 */ /* 0x000fe4000f8e403f */
[----:B------:R-:W-:Y:S02]  /*3020*/  UIADD3 UR19, UR16, 0x40, URZ ;  /* 0x0000004010137890 */ /* 0x000fe4000fffe03f */
[----:B------:R-:W-:Y:S01]  /*3030*/  UIADD3 UR26, UR16, 0x80, URZ ;  /* 0x00000080101a7890 */ /* 0x000fe2000fffe03f */
[----:B------:R-:W-:Y:S02]  /*3040*/  UMOV UR21, 0x80000020 ;  /* 0x8000002000157882 */ /* 0x000fe40000000000 */
[----:B------:R-:W-:Y:S01]  /*3050*/  UMOV UR20, UR18 ;  /* 0x0000001200147c82 */ /* 0x000fe20008000000 */
[----:B------:R-:W-:Y:S01]  /*3060*/  UMOV UR22, UR16 ;  /* 0x0000001000167c82 */ /* 0x000fe20008000000 */
[----:B------:R-:W-:Y:S01]  /*3070*/  UMOV UR23, 0x80000020 ;  /* 0x8000002000177882 */ /* 0x000fe20000000000 */
[----:B------:R-:W-:Y:S01]  /*3080*/  UIADD3 UR27, UR16, 0xc0, URZ ;  /* 0x000000c0101b7890 */ /* 0x000fe2000fffe03f */
[----:B------:R-:W-:Y:S01]  /*3090*/  QGMMA.64x16x32.F32.E4M3.E4M3 R104, gdesc[UR20], R104, UP0 ;  /* 0x00200000146879f3 */ /* 0x000fe2000bf00868 */
        /* <DEDUP_REMOVED lines=40> */
[----:B------:R-:W-:-:S02]  /*3320*/  UIADD3 UR20, UR18, 0x2, URZ ;  /* 0x0000000212147890 */ /* 0x000fc4000fffe03f */
[----:B------:R-:W-:Y:S02]  /*3330*/  UIADD3 UR22, UR16, 0x2, URZ ;  /* 0x0000000210167890 */ /* 0x000fe4000fffe03f */
[----:B------:R-:W-:Y:S01]  /*3340*/  UIADD3 UR18, UR16, 0x42, URZ ;  /* 0x0000004210127890 */ /* 0x000fe2000fffe03f */
[----:B------:R-:W-:Y:S01]  /*3350*/  UMOV UR21, 0x80000020 ;  /* 0x8000002000157882 */ /* 0x000fe20000000000 */
[----:B------:R-:W-:Y:S01]  /*3360*/  UMOV UR23, 0x80000020 ;  /* 0x8000002000177882 */ /* 0x000fe20000000000 */
[----:B------:R-:W-:-:S04]  /*3370*/  UISETP.NE.AND UP0, UPT, UR5, UR14, UPT ;  /* 0x0000000e0500728c */ /* 0x000fc8000bf05270 */
[----:B------:R-:W-:Y:S01]  /*3380*/  QGMMA.64x16x32.F32.E4M3.E4M3 R104, gdesc[UR20], R104 ;  /* 0x00200000146879f3 */ /* 0x000fe20008700868 */
[----:B------:R-:W-:Y:S01]  /*3390*/  UMOV UR22, UR18 ;  /* 0x0000001200167c82 */ /* 0x000fe20008000000 */
[----:B------:R-:W-:Y:S01]  /*33a0*/  UMOV UR23, 0x80000020 ;  /* 0x8000002000177882 */ /* 0x000fe20000000000 */
[----:B------:R-:W-:Y:S01]  /*33b0*/  UIADD3 UR18, UR16, 0x102, URZ ;  /* 0x0000010210127890 */ /* 0x000fe2000fffe03f */
        /* <DEDUP_REMOVED lines=26> */
[----:B------:R-:W-:-:S02]  /*3560*/  UMOV UR23, 0x80000020 ;  /* 0x8000002000177882 */ /* 0x000fc40000000000 */
[----:B------:R-:W-:Y:S01]  /*3570*/  QGMMA.64x16x32.F32.E4M3.E4M3 R40, gdesc[UR20], R40 ;  /* 0x00200000142879f3 */ /* 0x000fe20008700828 */
[----:B------:R-:W-:Y:S01]  /*3580*/  UMOV UR22, UR26 ;  /* 0x0000001a00167c82 */ /* 0x000fe20008000000 */
[----:B------:R-:W-:Y:S02]  /*3590*/  UMOV UR23, 0x80000020 ;  /* 0x8000002000177882 */ /* 0x000fe40000000000 */
[----:B------:R-:W-:Y:S01]  /*35a0*/  QGMMA.64x16x32.F32.E4M3.E4M3 R32, gdesc[UR20], R32 ;  /* 0x00200000142079f3 */ /* 0x000fe20008700820 */
[----:B------:R-:W-:Y:S01]  /*35b0*/  UMOV UR22, UR16 ;  /* 0x0000001000167c82 */ /* 0x000fe20008000000 */
[----:B------:R-:W-:Y:S01]  /*35c0*/  UMOV UR23, 0x80000020 ;  /* 0x8000002000177882 */ /* 0x000fe20000000000 */
[----:B------:R-:W-:Y:S01]  /*35d0*/  USEL UR16, URZ, 0x1, UP0 ;  /* 0x000000013f107887 */ /* 0x000fe20008000000 */
[----:B------:R-:W-:Y:S05]  /*35e0*/  QGMMA.64x16x32.F32.E4M3.E4M3 R24, gdesc[UR20], R24, gsb0 ;  /* 0x00200000141879f3 */ /* 0x000fea0008000818 */
[----:B------:R-:W-:Y:S01]  /*35f0*/  ISETP.NE.AND P0, PT, RZ, UR16, PT ;  /* 0x00000010ff007c0c */ /* 0x000fe2000bf05270 */
[----:B------:R-:W-:-:S12]  /*3600*/  WARPGROUP.DEPBAR.LE gsb0, 0x1 ;  /* 0x00008000000079c5 */ /* 0x000fd80000010100 */
[----:B------:R-:W-:Y:S05]  /*3610*/  @!P0 BRA `(.L_x_32) ;  /* 0x0000000400688947 */ /* 0x000fea0003800000 */
[----:B------:R-:W-:Y:S02]  /*3620*/  WARPGROUP.DEPBAR.LE gsb0, 0x0 ;  /* 0x00008000000079c5 */ /* 0x000fe40000010000 */
[----:B------:R-:W-:-:S01]  /*3630*/  FADD R199, R104, R199 ;  /* 0x000000c768c77221 */ /* 0x000fc20000000000 */
[----:B------:R-:W-:Y:S01]  /*3640*/  FADD R198, R105, R198 ;  /* 0x000000c669c67221 */ /* 0x000fe20000000000 */
        /* <DEDUP_REMOVED lines=86> */
[----:B------:R-:W-:-:S06]  /*3bb0*/  UMOV UR5, URZ ;  /* 0x0000003f00057c82 */ /* 0x000fcc0008000000 */
.L_x_32:
[----:B------:R-:W-:Y:S05]  /*3bc0*/  @!P1 BRA `(.L_x_33) ;  /* 0x0000000000049947 */ /* 0x000fea0003800000 */
[----:B------:R-:W-:Y:S01]  /*3bd0*/  BPT.TRAP 0x1 ;  /* 0x000000040000795c */ /* 0x000fe20000300000 */
.L_x_33:
[----:B------:R-:W-:-:S13]  /*3be0*/  ISETP.NE.AND P0, PT, R12, RZ, PT ;  /* 0x000000ff0c00720c */ /* 0x000fda0003f05270 */
[----:B01----:R-:W-:-:S05]  /*3bf0*/  @P0 LEA R20, R19, UR8, 0x3 ;  /* 0x0000000813140c11 */ /* 0x003fca000f8e18ff */
[----:B------:R-:W-:-:S05]  /*3c00*/  @P0 VIADD R20, R20, 0x78 ;  /* 0x0000007814140836 */ /* 0x000fca0000000000 */
[----:B------:R-:W-:-:S04]  /*3c10*/  @P0 PRMT R20, R13, 0x654, R20 ;  /* 0x000006540d140816 */ /* 0x000fc80000000014 */
[----:B------:R0:W-:Y:S01]  /*3c20*/  @P0 SYNCS.ARRIVE.TRANS64.RED.A1T0 RZ, [R20+URZ], RZ ;  /* 0x000000ff14ff09a7 */ /* 0x0001e2000810043f */
[----:B------:R-:W-:-:S13]  /*3c30*/  ISETP.GT.U32.AND P0, PT, R7, 0x1, PT ;  /* 0x000000010700780c */ /* 0x000fda0003f04070 */
[----:B0-----:R-:W-:Y:S05]  /*3c40*/  @P0 BRA `(.L_x_34) ;  /* 0x0000000000040947 */ /* 0x001fea0003800000 */
[----:B------:R-:W-:Y:S01]  /*3c50*/  BPT.TRAP 0x1 ;  /* 0x000000040000795c */ /* 0x000fe20000300000 */
.L_x_34:
[----:B------:R-:W-:Y:S01]  /*3c60*/  UIADD3 UR15, UR15, 0x1, URZ ;  /* 0x000000010f0f7890 */ /* 0x000fe2000fffe03f */
[C---:B------:R-:W-:Y:S01]  /*3c70*/  ISETP.GT.AND P1, PT, R18.reuse, 0x1, PT ;  /* 0x000000011200780c */ /* 0x040fe20003f24270 */
[----:B------:R-:W-:Y:S02]  /*3c80*/  VIADD R19, R19, 0x1 ;  /* 0x0000000113137836 */ /* 0x000fe40000000000 */
[----:B------:R-:W-:Y:S01]  /*3c90*/  UISETP.NE.AND UP0, UPT, UR15, 0xf, UPT ;  /* 0x0000000f0f00788c */ /* 0x000fe2000bf05270 */
[----:B------:R-:W-:Y:S02]  /*3ca0*/  VIADD R18, R18, 0xffffffff ;  /* 0xffffffff12127836 */ /* 0x000fe40000000000 */
[C---:B------:R-:W-:Y:S01]  /*3cb0*/  ISETP.NE.AND P0, PT, R19.reuse, 0xf, PT ;  /* 0x0000000f1300780c */ /* 0x040fe20003f05270 */
[----:B------:R-:W-:Y:S02]  /*3cc0*/  USEL UR18, URZ, 0x1, UP0 ;  /* 0x000000013f127887 */ /* 0x000fe40008000000 */
[----:B------:R-:W-:Y:S01]  /*3cd0*/  USEL UR15, UR15, URZ, UP0 ;  /* 0x0000003f0f0f7287 */ /* 0x000fe20008000000 */
[----:B------:R-:W-:-:S03]  /*3ce0*/  SEL R19, R19, RZ, P0 ;  /* 0x000000ff13137207 */ /* 0x000fc60000000000 */
[----:B------:R-:W-:Y:S01]  /*3cf0*/  LOP3.LUT R22, R22, UR18, RZ, 0x3c, !PT ;  /* 0x0000001216167c12 */ /* 0x000fe2000f8e3cff */
[----:B------:R-:W-:Y:S01]  /*3d00*/  UMOV UR18, 0x1 ;  /* 0x0000000100127882 */ /* 0x000fe20000000000 */
[----:B------:R-:W-:Y:S06]  /*3d10*/  @P1 BRA `(.L_x_35) ;  /* 0xfffffff0005c1947 */ /* 0x000fec000383ffff */
.L_x_27:
[----:B------:R-:W-:Y:S01]  /*3d20*/  UISETP.NE.AND UP0, UPT, UR5, URZ, UPT ;  /* 0x0000003f0500728c */ /* 0x000fe2000bf05270 */
[----:B01----:R-:W0:Y:S01]  /*3d30*/  LDC R18, c[0x0][0x28c] ;  /* 0x0000a300ff127b82 */ /* 0x003e220000000800 */
[----:B------:R-:W-:Y:S02]  /*3d40*/  IMAD.U32 R19, RZ, RZ, UR12 ;  /* 0x0000000cff137e24 */ /* 0x000fe4000f8e00ff */
[----:B------:R-:W-:-:S06]  /*3d50*/  USEL UR5, URZ, 0x1, !UP0 ;  /* 0x000000013f057887 */ /* 0x000fcc000c000000 */
[----:B------:R-:W-:-:S13]  /*3d60*/  ISETP.NE.AND P0, PT, RZ, UR5, PT ;  /* 0x00000005ff007c0c */ /* 0x000fda000bf05270 */
[----:B------:R-:W-:Y:S05]  /*3d70*/  @!P0 BRA `(.L_x_36) ;  /* 0x0000000400648947 */ /* 0x000fea0003800000 */
[----:B------:R-:W-:Y:S02]  /*3d80*/  WARPGROUP.DEPBAR.LE gsb0, 0x0 ;  /* 0x00008000000079c5 */ /* 0x000fe40000010000 */
[----:B------:R-:W-:Y:S01]  /*3d90*/  FADD R199, R104, R199 ;  /* 0x000000c768c77221 */ /* 0x000fe20000000000 */
        /* <DEDUP_REMOVED lines=86> */
[----:B------:R-:W-:-:S07]  /*4300*/  FADD R112, R112, R31 ;  /* 0x0000001f70707221 */ /* 0x000fce0000000000 */
.L_x_36:
[----:B0-----:R-:W-:Y:S01]  /*4310*/  ISETP.GE.AND P0, PT, R18, 0x1, PT ;  /* 0x000000011200780c */ /* 0x001fe20003f06270 */
[----:B------:R0:W-:Y:S01]  /*4320*/  SYNCS.ARRIVE.TRANS64.A1T0 RZ, [R19+UR9], RZ ;  /* 0x000000ff13ff79a7 */ /* 0x0001e20008100009 */
[----:B------:R-:W-:-:S11]  /*4330*/  WARPGROUP.DEPBAR.LE gsb0, 0x0 ;  /* 0x00008000000079c5 */ /* 0x000fd60000010000 */
[----:B------:R-:W-:Y:S05]  /*4340*/  @!P0 BRA `(.L_x_37) ;  /* 0x0000000000488947 */ /* 0x000fea0003800000 */
[----:B------:R-:W-:-:S13]  /*4350*/  ISETP.NE.AND P0, PT, R200, 0x3, PT ;  /* 0x00000003c800780c */ /* 0x000fda0003f05270 */
[----:B------:R-:W-:Y:S05]  /*4360*/  @!P0 BRA `(.L_x_38) ;  /* 0x0000000000048947 */ /* 0x000fea0003800000 */
[----:B------:R-:W-:Y:S01]  /*4370*/  BPT.TRAP 0x1 ;  /* 0x000000040000795c */ /* 0x000fe20000300000 */
.L_x_38:
[----:B------:R-:W-:-:S13]  /*4380*/  ISETP.NE.AND P0, PT, R12, RZ, PT ;  /* 0x000000ff0c00720c */ /* 0x000fda0003f05270 */
[----:B------:R-:W-:-:S05]  /*4390*/  VOTEU.ANY UP0, P0 ;  /* 0x00000000003f7886 */ /* 0x000fca0000000100 */
[----:B------:R-:W-:-:S06]  /*43a0*/  @UP0 UIADD3 UR5, UR10, UR17, URZ ;  /* 0x000000110a050290 */ /* 0x000fcc000fffe03f */
[----:B------:R-:W-:Y:S02]  /*43b0*/  IMAD.U32 R18, RZ, RZ, UR5 ;  /* 0x00000005ff127e24 */ /* 0x000fe4000f8e00ff */
[----:B------:R-:W-:Y:S02]  /*43c0*/  IMAD.U32 R21, RZ, RZ, UR5 ;  /* 0x00000005ff157e24 */ /* 0x000fe4000f8e00ff */
[----:B0-----:R-:W-:-:S05]  /*43d0*/  @P0 IMAD.WIDE.U32 R18, R18, -0x77777777, RZ ;  /* 0x8888888912120825 */ /* 0x001fca00078e00ff */
[----:B------:R-:W-:-:S05]  /*43e0*/  @P0 SHF.R.U32.HI R18, RZ, 0x3, R19 ;  /* 0x00000003ff120819 */ /* 0x000fca0000011613 */
[----:B------:R-:W-:-:S05]  /*43f0*/  @P0 IMAD R18, R18, -0xf, R21 ;  /* 0xfffffff112120824 */ /* 0x000fca00078e0215 */
[----:B------:R-:W-:-:S05]  /*4400*/  @P0 LEA R18, R18, UR8, 0x3 ;  /* 0x0000000812120c11 */ /* 0x000fca000f8e18ff */
[----:B------:R-:W-:-:S05]  /*4410*/  @P0 VIADD R18, R18, 0x78 ;  /* 0x0000007812120836 */ /* 0x000fca0000000000 */
[----:B------:R-:W-:-:S04]  /*4420*/  @P0 PRMT R18, R13, 0x654, R18 ;  /* 0x000006540d120816 */ /* 0x000fc80000000012 */
[----:B------:R1:W-:Y:S01]  /*4430*/  @P0 SYNCS.ARRIVE.TRANS64.RED.A1T0 RZ, [R18+URZ], RZ ;  /* 0x000000ff12ff09a7 */ /* 0x0003e2000810043f */
[----:B------:R-:W-:-:S13]  /*4440*/  ISETP.GT.U32.AND P0, PT, R7, 0x1, PT ;  /* 0x000000010700780c */ /* 0x000fda0003f04070 */
[----:B-1----:R-:W-:Y:S05]  /*4450*/  @P0 BRA `(.L_x_37) ;  /* 0x0000000000040947 */ /* 0x002fea0003800000 */
[----:B------:R-:W-:Y:S01]  /*4460*/  BPT.TRAP 0x1 ;  /* 0x000000040000795c */ /* 0x000fe20000300000 */
.L_x_37:
[----:B------:R-:W-:Y:S01]  /*4470*/  SHF.L.U32 R18, R201, 0x1f, RZ ;  /* 0x0000001fc9127819 */ /* 0x000fe200000006ff */
[----:B------:R-:W-:Y:S01]  /*4480*/  UIADD3 UR17, UR7, UR17, URZ ;  /* 0x0000001107117290 */ /* 0x000fe2000fffe03f */
[----:B------:R-:W1:Y:S01]  /*4490*/  LDC R23, c[0x0][0x288] ;  /* 0x0000a200ff177b82 */ /* 0x000e620000000800 */
[----:B------:R-:W-:Y:S01]  /*44a0*/  UISETP.GE.U32.AND UP1, UPT, UR7, 0xf, UPT ;  /* 0x0000000f0700788c */ /* 0x000fe2000bf26070 */
[----:B------:R-:W-:Y:S01]  /*44b0*/  IMAD.SHL.U32 R24, R16, 0x2, RZ ;  /* 0x0000000210187824 */ /* 0x000fe200078e00ff */
[----:B------:R-:W-:Y:S02]  /*44c0*/  UISETP.GT.U32.AND UP0, UPT, UR17, 0xe, UPT ;  /* 0x0000000e1100788c */ /* 0x000fe4000bf04070 */
[----:B------:R-:W-:Y:S02]  /*44d0*/  UIMAD.WIDE.U32 UR14, UR17, -0x77777777, URZ ;  /* 0x88888889110e78a5 */ /* 0x000fe4000f8e003f */
[----:B------:R-:W-:Y:S01]  /*44e0*/  UISETP.LT.U32.AND UP0, UPT, UR7, 0xf, UP0 ;  /* 0x0000000f0700788c */ /* 0x000fe20008701070 */
[----:B------:R-:W4:Y:S01]  /*44f0*/  SYNCS.PHASECHK.TRANS64.TRYWAIT P0, [UR11+0x8], R18 ;  /* 0x00000812ff0075a7 */ /* 0x000f22000800014b */
[----:B------:R-:W-:Y:S01]  /*4500*/  USHF.R.U32.HI UR14, URZ, 0x3, UR15 ;  /* 0x000000033f0e7899 */ /* 0x000fe2000801160f */
[----:B------:R-:W-:Y:S01]  /*4510*/  SHF.R.S32.HI R25, RZ, 0x1f, R24 ;  /* 0x0000001fff197819 */ /* 0x000fe20000011418 */
[----:B------:R-:W-:-:S02]  /*4520*/  USEL UR5, URZ, 0x1, !UP0 ;  /* 0x000000013f057887 */ /* 0x000fc4000c000000 */
[----:B------:R-:W-:Y:S02]  /*4530*/  UIMAD UR17, UR14, -0xf, UR17 ;  /* 0xfffffff10e1178a4 */ /* 0x000fe4000f8e0211 */
[----:B------:R-:W-:-:S04]  /*4540*/  ULOP3.LUT UR4, UR4, UR5, URZ, 0x3c, !UPT ;  /* 0x0000000504047292 */ /* 0x000fc8000f8e3c3f */
[----:B------:R-:W-:Y:S01]  /*4550*/  @UP1 ULOP3.LUT UR4, UR4, 0x1, UR14, 0x78, !UPT ;  /* 0x0000000104041892 */ /* 0x000fe2000f8e780e */
[----:B-1--4-:R-:W-:Y:S11]  /*4560*/  @!P0 BRA `(.L_x_39) ;  /* 0x0000008400088947 */ /* 0x012ff60003800000 */
.L_x_256:
[----:B------:R-:W-:Y:S01]  /*4570*/  IMAD.SHL.U32 R28, R6, 0x40, RZ ;  /* 0x00000040061c7824 */ /* 0x000fe200078e00ff */
[----:B------:R-:W-:Y:S01]  /*4580*/  ULDC UR5, c[0x0][0x284] ;  /* 0x0000a10000057ab9 */ /* 0x000fe20000000800 */
[----:B------:R-:W-:Y:S01]  /*4590*/  IMAD R29, R5, 0xb0, RZ ;  /* 0x000000b0051d7824 */ /* 0x000fe200078e02ff */
[----:B------:R-:W-:Y:S01]  /*45a0*/  SHF.R.S32.HI R31, RZ, 0x1f, R4 ;  /* 0x0000001fff1f7819 */ /* 0x000fe20000011404 */
[----:B------:R-:W-:Y:S01]  /*45b0*/  ULDC.64 UR14, c[0x0][0x5d0] ;  /* 0x00017400000e7ab9 */ /* 0x000fe20000000a00 */
[----:B------:R-:W-:Y:S01]  /*45c0*/  ISETP.GE.AND P0, PT, R28, UR5, PT ;  /* 0x000000051c007c0c */ /* 0x000fe2000bf06270 */
[----:B0-----:R-:W-:Y:S01]  /*45d0*/  IMAD.WIDE.U32 R18, R4, UR14, R24 ;  /* 0x0000000e04127c25 */ /* 0x001fe2000f8e0018 */
[----:B------:R-:W-:Y:S02]  /*45e0*/  SHF.R.S32.HI R30, RZ, 0x1f, R29 ;  /* 0x0000001fff1e7819 */ /* 0x000fe4000001141d */
[----:B------:R-:W-:Y:S01]  /*45f0*/  ISETP.GE.OR P0, PT, R29, R23, P0 ;  /* 0x000000171d00720c */ /* 0x000fe20000706670 */
[----:B------:R-:W-:Y:S01]  /*4600*/  IMAD R5, R31, UR14, RZ ;  /* 0x0000000e1f057c24 */ /* 0x000fe2000f8e02ff */
[----:B------:R-:W-:-:S03]  /*4610*/  IADD3 R20, P1, R29, R18, RZ ;  /* 0x000000121d147210 */ /* 0x000fc60007f3e0ff */
[----:B------:R-:W-:-:S05]  /*4620*/  IMAD R5, R4, UR15, R5 ;  /* 0x0000000f04057c24 */ /* 0x000fca000f8e0205 */
[----:B------:R-:W-:-:S03]  /*4630*/  IADD3.X R21, R30, R19, R5, P1, !PT ;  /* 0x000000131e157210 */ /* 0x000fc60000ffe405 */
[----:B------:R-:W-:Y:S05]  /*4640*/  @P0 BRA `(.L_x_40) ;  /* 0x0000006400680947 */ /* 0x000fea0003800000 */
[----:B------:R-:W0:Y:S01]  /*4650*/  LDC.64 R26, c[0x0][0x5c8] ;  /* 0x00017200ff1a7b82 */ /* 0x000e220000000a00 */
[----:B------:R-:W-:Y:S01]  /*4660*/  IMAD.WIDE R18, R6, 0x40, R14 ;  /* 0x0000004006127825 */ /* 0x000fe200078e020e */
[----:B------:R-:W-:Y:S01]  /*4670*/  ULDC.64 UR14, c[0x0][0x5c0] ;  /* 0x00017000000e7ab9 */ /* 0x000fe20000000a00 */
[----:B------:R-:W-:Y:S02]  /*4680*/  BSSY B0, `(.L_x_40) ;  /* 0x0000656000007945 */ /* 0x000fe40003800000 */
[----:B------:R-:W-:Y:S02]  /*4690*/  IMAD.IADD R6, R17, 0x1, -R28 ;  /* 0x0000000111067824 */ /* 0x000fe400078e0a1c */
[-C--:B0-----:R-:W-:Y:S02]  /*46a0*/  IMAD R5, R19, R26.reuse, RZ ;  /* 0x0000001a13057224 */ /* 0x081fe400078e02ff */
[----:B------:R-:W-:-:S04]  /*46b0*/  IMAD.WIDE.U32 R20, R18, R26, R20 ;  /* 0x0000001a12147225 */ /* 0x000fc800078e0014 */
[----:B------:R-:W-:Y:S01]  /*46c0*/  IMAD R5, R18, R27, R5 ;  /* 0x0000001b12057224 */ /* 0x000fe200078e0205 */
[----:B------:R-:W-:Y:S02]  /*46d0*/  LEA R22, P0, R26, R20, 0x3 ;  /* 0x000000141a167211 */ /* 0x000fe400078018ff */
[----:B------:R-:W-:Y:S01]  /*46e0*/  IADD3 R20, P1, R20, UR14, RZ ;  /* 0x0000000e14147c10 */ /* 0x000fe2000ff3e0ff */
[----:B------:R-:W-:Y:S01]  /*46f0*/  IMAD.IADD R5, R21, 0x1, R5 ;  /* 0x0000000115057824 */ /* 0x000fe200078e0205 */
[----:B------:R-:W-:-:S04]  /*4700*/  IADD3 R22, P2, R22, UR14, RZ ;  /* 0x0000000e16167c10 */ /* 0x000fc8000ff5e0ff */
[----:B------:R-:W-:Y:S01]  /*4710*/  LEA.HI.X R27, R26, R5, R27, 0x3, P0 ;  /* 0x000000051a1b7211 */ /* 0x000fe200000f1c1b */
[----:B------:R-:W-:Y:S01]  /*4720*/  IMAD R26, R16, -0x2, R23 ;  /* 0xfffffffe101a7824 */ /* 0x000fe200078e0217 */
[----:B---3-5:R-:W-:Y:S02]  /*4730*/  FSETP.NEU.AND P0, PT, R10, RZ, PT ;  /* 0x000000ff0a00720b */ /* 0x028fe40003f0d000 */
[----:B------:R-:W-:Y:S01]  /*4740*/  IADD3.X R21, R5, UR15, RZ, P1, !PT ;  /* 0x0000000f05157c10 */ /* 0x000fe20008ffe4ff */
[----:B------:R-:W-:Y:S01]  /*4750*/  IMAD.IADD R26, R26, 0x1, -R29 ;  /* 0x000000011a1a7824 */ /* 0x000fe200078e0a1d */
[----:B------:R-:W-:-:S09]  /*4760*/  IADD3.X R23, R27, UR15, RZ, P2, !PT ;  /* 0x0000000f1b177c10 */ /* 0x000fd200097fe4ff */
[----:B------:R-:W-:Y:S05]  /*4770*/  @!P0 BRA `(.L_x_41) ;  /* 0x0000004800e88947 */ /* 0x000fea0003800000 */
[----:B------:R-:W-:Y:S01]  /*4780*/  ULDC.64 UR14, c[0x0][0x5b8] ;  /* 0x00016e00000e7ab9 */ /* 0x000fe20000000a00 */
[----:B------:R-:W-:Y:S01]  /*4790*/  ULDC.64 UR18, c[0x0][0x5a8] ;  /* 0x00016a0000127ab9 */ /* 0x000fe20000000a00 */
[----:B------:R-:W-:Y:S01]  /*47a0*/  IMAD.WIDE.U32 R24, R4, UR14, R24 ;  /* 0x0000000e04187c25 */ /* 0x000fe2000f8e0018 */
[----:B------:R-:W-:Y:S03]  /*47b0*/  BSSY B1, `(.L_x_42) ;  /* 0x0000010000017945 */ /* 0x000fe60003800000 */
[----:B------:R-:W-:Y:S01]  /*47c0*/  IMAD R5, R31, UR14, RZ ;  /* 0x0000000e1f057c24 */ /* 0x000fe2000f8e02ff */
[----:B------:R-:W-:-:S03]  /*47d0*/  IADD3 R24, P0, R29, R24, RZ ;  /* 0x000000181d187210 */ /* 0x000fc60007f1e0ff */
[----:B------:R-:W-:Y:S01]  /*47e0*/  IMAD R5, R4, UR15, R5 ;  /* 0x0000000f04057c24 */ /* 0x000fe2000f8e0205 */
[----:B------:R-:W-:Y:S02]  /*47f0*/  ULDC.64 UR14, c[0x0][0x5b0] ;  /* 0x00016c00000e7ab9 */ /* 0x000fe40000000a00 */
[----:B------:R-:W-:Y:S02]  /*4800*/  IMAD R27, R19, UR14, RZ ;  /* 0x0000000e131b7c24 */ /* 0x000fe4000f8e02ff */
[----:B------:R-:W-:Y:S02]  /*4810*/  IADD3.X R25, R30, R25, R5, P0, !PT ;  /* 0x000000191e197210 */ /* 0x000fe400007fe405 */
[----:B------:R-:W-:Y:S01]  /*4820*/  ISETP.GE.AND P0, PT, R26, 0x1, PT ;  /* 0x000000011a00780c */ /* 0x000fe20003f06270 */
[C---:B------:R-:W-:Y:S02]  /*4830*/  IMAD R27, R18.reuse, UR15, R27 ;  /* 0x0000000f121b7c24 */ /* 0x040fe4000f8e021b */
[----:B------:R-:W-:Y:S01]  /*4840*/  IMAD.WIDE.U32 R4, R18, UR14, R24 ;  /* 0x0000000e12047c25 */ /* 0x000fe2000f8e0018 */
[----:B------:R-:W-:-:S02]  /*4850*/  ISETP.LT.OR P4, PT, R6, 0x1, !P0 ;  /* 0x000000010600780c */ /* 0x000fc40004781670 */
[----:B------:R-:W-:-:S04]  /*4860*/  IADD3 R4, P1, R4, UR18, RZ ;  /* 0x0000001204047c10 */ /* 0x000fc8000ff3e0ff */
[--C-:B------:R-:W-:Y:S02]  /*4870*/  IADD3.X R5, R5, UR19, R27.reuse, P1, !PT ;  /* 0x0000001305057c10 */ /* 0x100fe40008ffe41b */
[----:B------:R-:W-:-:S05]  /*4880*/  PRMT R27, RZ, 0x7610, R27 ;  /* 0x00007610ff1b7816 */ /* 0x000fca000000001b */
[----:B------:R-:W-:Y:S05]  /*4890*/  @P4 BRA `(.L_x_43) ;  /* 0x0000000000044947 */ /* 0x000fea0003800000 */
[----:B------:R0:W5:Y:S02]  /*48a0*/  LDG.E.U8 R27, desc[UR24][R4.64] ;  /* 0x00000018041b7981 */ /* 0x000164000c1e1100 */
.L_x_43:
[----:B------:R-:W-:Y:S05]  /*48b0*/  BSYNC B1 ;  /* 0x0000000000017941 */ /* 0x000fea0003800000 */
.L_x_42:
[----:B-----5:R-:W-:Y:S01]  /*48c0*/  LOP3.LUT R27, R27, 0xff, RZ, 0xc0, !PT ;  /* 0x000000ff1b1b7812 */ /* 0x020fe200078ec0ff */
[----:B------:R-:W-:Y:S01]  /*48d0*/  BSSY B1, `(.L_x_44) ;  /* 0x000000c000017945 */ /* 0x000fe20003800000 */
[----:B------:R-:W-:Y:S02]  /*48e0*/  ISETP.GE.AND P1, PT, R26, 0x2, PT ;  /* 0x000000021a00780c */ /* 0x000fe40003f26270 */
[----:B------:R-:W-:Y:S02]  /*48f0*/  F2FP.F16.E4M3.UNPACK_B R27, R27 ;  /* 0x0000001bff1b723e */ /* 0x000fe400020006ff */
[----:B------:R-:W-:-:S03]  /*4900*/  ISETP.LT.OR P2, PT, R6, 0x1, !P1 ;  /* 0x000000010600780c */ /* 0x000fc60004f41670 */
[----:B------:R-:W-:-:S05]  /*4910*/  HADD2.F32 R27, -RZ, R27.H0_H0 ;  /* 0x2000001bff1b7230 */ /* 0x000fca0000004100 */
[----:B------:R-:W-:Y:S01]  /*4920*/  FMUL R28, R27, R10 ;  /* 0x0000000a1b1c7220 */ /* 0x000fe20000400000 */
[----:B------:R-:W-:-:S03]  /*4930*/  PRMT R27, RZ, 0x7610, R27 ;  /* 0x00007610ff1b7816 */ /* 0x000fc6000000001b */
[----:B--2---:R-:W-:-:S05]  /*4940*/  FFMA R28, R199, R11, R28 ;  /* 0x0000000bc71c7223 */ /* 0x004fca000000001c */
[----:B------:R-:W-:-:S05]  /*4950*/  F2FP.SATFINITE.E4M3.F32.PACK_AB_MERGE_C R29, RZ, R28, RZ ;  /* 0x0000001cff1d723e */ /* 0x000fca00048070ff */
[----:B------:R1:W-:Y:S01]  /*4960*/  @!P4 STG.E.U8 desc[UR24][R20.64], R29 ;  /* 0x0000001d1400c986 */ /* 0x0003e2000c101118 */
[----:B------:R-:W-:Y:S05]  /*4970*/  @P2 BRA `(.L_x_45) ;  /* 0x0000000000042947 */ /* 0x000fea0003800000 */
[----:B------:R2:W5:Y:S02]  /*4980*/  LDG.E.U8 R27, desc[UR24][R4.64+0x1] ;  /* 0x00000118041b7981 */ /* 0x000564000c1e1100 */
.L_x_45:
[----:B------:R-:W-:Y:S05]  /*4990*/  BSYNC B1 ;  /* 0x0000000000017941 */ /* 0x000fea0003800000 */
.L_x_44:
[----:B-----5:R-:W-:Y:S01]  /*49a0*/  LOP3.LUT R27, R27, 0xff, RZ, 0xc0, !PT ;  /* 0x000000ff1b1b7812 */ /* 0x020fe200078ec0ff */
[----:B------:R-:W-:Y:S01]  /*49b0*/  BSSY B1, `(.L_x_46) ;  /* 0x0000012000017945 */ /* 0x000fe20003800000 */
[----:B-1----:R-:W-:Y:S02]  /*49c0*/  IADD3 R29, P4, R18, 0x8, RZ ;  /* 0x00000008121d7810 */ /* 0x002fe40007f9e0ff */
[----:B------:R-:W-:Y:S02]  /*49d0*/  F2FP.F16.E4M3.UNPACK_B R27, R27 ;  /* 0x0000001bff1b723e */ /* 0x000fe400020006ff */
[----:B------:R-:W-:Y:S01]  /*49e0*/  ISETP.LT.OR P0, PT, R6, 0x9, !P0 ;  /* 0x000000090600780c */ /* 0x000fe20004701670 */
[----:B------:R-:W-:Y:S02]  /*49f0*/  IMAD.X R18, RZ, RZ, R19, P4 ;  /* 0x000000ffff127224 */ /* 0x000fe400020e0613 */
[----:B------:R-:W-:Y:S02]  /*4a00*/  HADD2.F32 R27, -RZ, R27.H0_H0 ;  /* 0x2000001bff1b7230 */ /* 0x000fe40000004100 */
[----:B------:R-:W-:-:S02]  /*4a10*/  IMAD R18, R18, UR14, RZ ;  /* 0x0000000e12127c24 */ /* 0x000fc4000f8e02ff */
[----:B------:R-:W-:-:S04]  /*4a20*/  IMAD.WIDE.U32 R24, R29, UR14, R24 ;  /* 0x0000000e1d187c25 */ /* 0x000fc8000f8e0018 */
[----:B------:R-:W-:Y:S01]  /*4a30*/  FMUL R27, R27, R10 ;  /* 0x0000000a1b1b7220 */ /* 0x000fe20000400000 */
[----:B------:R-:W-:-:S03]  /*4a40*/  IMAD R29, R29, UR15, R18 ;  /* 0x0000000f1d1d7c24 */ /* 0x000fc6000f8e0212 */
[----:B------:R-:W-:Y:S01]  /*4a50*/  FFMA R27, R198, R11, R27 ;  /* 0x0000000bc61b7223 */ /* 0x000fe2000000001b */
[----:B------:R-:W-:Y:S02]  /*4a60*/  IADD3 R18, P4, R24, UR18, RZ ;  /* 0x0000001218127c10 */ /* 0x000fe4000ff9e0ff */
[----:B------:R-:W-:Y:S02]  /*4a70*/  PRMT R24, RZ, 0x7610, R24 ;  /* 0x00007610ff187816 */ /* 0x000fe40000000018 */
[----:B------:R-:W-:Y:S02]  /*4a80*/  F2FP.SATFINITE.E4M3.F32.PACK_AB_MERGE_C R27, RZ, R27, RZ ;  /* 0x0000001bff1b723e */ /* 0x000fe400048070ff */
[----:B------:R-:W-:-:S03]  /*4a90*/  IADD3.X R19, R25, UR19, R29, P4, !PT ;  /* 0x0000001319137c10 */ /* 0x000fc6000a7fe41d */
[----:B------:R1:W-:Y:S01]  /*4aa0*/  @!P2 STG.E.U8 desc[UR24][R20.64+0x1], R27 ;  /* 0x0000011b1400a986 */ /* 0x0003e2000c101118 */
[----:B------:R-:W-:Y:S05]  /*4ab0*/  @P0 BRA `(.L_x_47) ;  /* 0x0000000000040947 */ /* 0x000fea0003800000 */
[----:B------:R3:W5:Y:S02]  /*4ac0*/  LDG.E.U8 R24, desc[UR24][R18.64] ;  /* 0x0000001812187981 */ /* 0x000764000c1e1100 */
.L_x_47:
[----:B------:R-:W-:Y:S05]  /*4ad0*/  BSYNC B1 ;  /* 0x0000000000017941 */ /* 0x000fea0003800000 */
.L_x_46:
[----:B-----5:R-:W-:Y:S01]  /*4ae0*/  LOP3.LUT R24, R24, 0xff, RZ, 0xc0, !PT ;  /* 0x000000ff18187812 */ /* 0x020fe200078ec0ff */
[----:B------:R-:W-:Y:S01]  /*4af0*/  BSSY B1, `(.L_x_48) ;  /* 0x000000b000017945 */ /* 0x000fe20003800000 */
[----:B------:R-:W-:Y:S02]  /*4b00*/  ISETP.LT.OR P1, PT, R6, 0x9, !P1 ;  /* 0x000000090600780c */ /* 0x000fe40004f21670 */
[----:B------:R-:W-:-:S05]  /*4b10*/  F2FP.F16.E4M3.UNPACK_B R24, R24 ;  /* 0x00000018ff18723e */ /* 0x000fca00020006ff */
[----:B------:R-:W-:-:S05]  /*4b20*/  HADD2.F32 R25, -RZ, R24.H0_H0 ;  /* 0x20000018ff197230 */ /* 0x000fca0000004100 */
[----:B------:R-:W-:-:S04]  /*4b30*/  FMUL R24, R25, R10 ;  /* 0x0000000a19187220 */ /* 0x000fc80000400000 */
[----:B------:R-:W-:-:S05]  /*4b40*/  FFMA R24, R197, R11, R24 ;  /* 0x0000000bc5187223 */ /* 0x000fca0000000018 */
[----:B------:R-:W-:Y:S02]  /*4b50*/  F2FP.SATFINITE.E4M3.F32.PACK_AB_MERGE_C R25, RZ, R24, RZ ;  /* 0x00000018ff19723e */ /* 0x000fe400048070ff */
[----:B------:R-:W-:-:S03]  /*4b60*/  PRMT R24, RZ, 0x7610, R24 ;  /* 0x00007610ff187816 */ /* 0x000fc60000000018 */
[----:B------:R4:W-:Y:S01]  /*4b70*/  @!P0 STG.E.U8 desc[UR24][R22.64], R25 ;  /* 0x0000001916008986 */ /* 0x0009e2000c101118 */
[----:B------:R-:W-:Y:S05]  /*4b80*/  @P1 BRA `(.L_x_49) ;  /* 0x0000000000041947 */ /* 0x000fea0003800000 */
[----:B------:R0:W5:Y:S02]  /*4b90*/  LDG.E.U8 R24, desc[UR24][R18.64+0x1] ;  /* 0x0000011812187981 */ /* 0x000164000c1e1100 */
.L_x_49:
[----:B------:R-:W-:Y:S05]  /*4ba0*/  BSYNC B1 ;  /* 0x0000000000017941 */ /* 0x000fea0003800000 */
.L_x_48:
[----:B-----5:R-:W-:Y:S01]  /*4bb0*/  LOP3.LUT R24, R24, 0xff, RZ, 0xc0, !PT ;  /* 0x000000ff18187812 */ /* 0x020fe200078ec0ff */
[----:B------:R-:W-:Y:S01]  /*4bc0*/  BSSY B1, `(.L_x_50) ;  /* 0x000000c000017945 */ /* 0x000fe20003800000 */
[----:B------:R-:W-:Y:S02]  /*4bd0*/  ISETP.GE.AND P0, PT, R26, 0x9, PT ;  /* 0x000000091a00780c */ /* 0x000fe40003f06270 */
[----:B------:R-:W-:Y:S02]  /*4be0*/  F2FP.F16.E4M3.UNPACK_B R24, R24 ;  /* 0x00000018ff18723e */ /* 0x000fe400020006ff */
[----:B------:R-:W-:-:S03]  /*4bf0*/  ISETP.LT.OR P2, PT, R6, 0x1, !P0 ;  /* 0x000000010600780c */ /* 0x000fc60004741670 */
[----:B----4-:R-:W-:Y:S01]  /*4c00*/  HADD2.F32 R25, -RZ, R24.H0_H0 ;  /* 0x20000018ff197230 */ /* 0x010fe20000004100 */
[----:B------:R-:W-:-:S04]  /*4c10*/  PRMT R24, RZ, 0x7610, R24 ;  /* 0x00007610ff187816 */ /* 0x000fc80000000018 */
[----:B------:R-:W-:-:S04]  /*4c20*/  FMUL R25, R25, R10 ;  /* 0x0000000a19197220 */ /* 0x000fc80000400000 */
[----:B------:R-:W-:-:S05]  /*4c30*/  FFMA R25, R196, R11, R25 ;  /* 0x0000000bc4197223 */ /* 0x000fca0000000019 */
[----:B------:R-:W-:-:S05]  /*4c40*/  F2FP.SATFINITE.E4M3.F32.PACK_AB_MERGE_C R25, RZ, R25, RZ ;  /* 0x00000019ff19723e */ /* 0x000fca00048070ff */
[----:B------:R4:W-:Y:S01]  /*4c50*/  @!P1 STG.E.U8 desc[UR24][R22.64+0x1], R25 ;  /* 0x0000011916009986 */ /* 0x0009e2000c101118 */
[----:B------:R-:W-:Y:S05]  /*4c60*/  @P2 BRA `(.L_x_51) ;  /* 0x0000000000042947 */ /* 0x000fea0003800000 */
[----:B------:R0:W5:Y:S02]  /*4c70*/  LDG.E.U8 R24, desc[UR24][R4.64+0x8] ;  /* 0x0000081804187981 */ /* 0x000164000c1e1100 */
.L_x_51:
[----:B------:R-:W-:Y:S05]  /*4c80*/  BSYNC B1 ;  /* 0x0000000000017941 */ /* 0x000fea0003800000 */
.L_x_50:
[----:B-----5:R-:W-:Y:S01]  /*4c90*/  LOP3.LUT R24, R24, 0xff, RZ, 0xc0, !PT ;  /* 0x000000ff18187812 */ /* 0x020fe200078ec0ff */
[----:B------:R-:W-:Y:S01]  /*4ca0*/  BSSY B1, `(.L_x_52) ;  /* 0x000000c000017945 */ /* 0x000fe20003800000 */
[----:B------:R-:W-:Y:S02]  /*4cb0*/  ISETP.GE.AND P1, PT, R26, 0xa, PT ;  /* 0x0000000a1a00780c */ /* 0x000fe40003f26270 */
[----:B------:R-:W-:Y:S02]  /*4cc0*/  F2FP.F16.E4M3.UNPACK_B R24, R24 ;  /* 0x00000018ff18723e */ /* 0x000fe400020006ff */
[----:B------:R-:W-:-:S03]  /*4cd0*/  ISETP.LT.OR P4, PT, R6, 0x1, !P1 ;  /* 0x000000010600780c */ /* 0x000fc60004f81670 */
[----:B----4-:R-:W-:-:S05]  /*4ce0*/  HADD2.F32 R25, -RZ, R24.H0_H0 ;  /* 0x20000018ff197230 */ /* 0x010fca0000004100 */
[----:B------:R-:W-:-:S04]  /*4cf0*/  FMUL R24, R25, R10 ;  /* 0x0000000a19187220 */ /* 0x000fc80000400000 */
[----:B------:R-:W-:-:S05]  /*4d00*/  FFMA R24, R195, R11, R24 ;  /* 0x0000000bc3187223 */ /* 0x000fca0000000018 */
[----:B------:R-:W-:Y:S02]  /*4d10*/  F2FP.SATFINITE.E4M3.F32.PACK_AB_MERGE_C R25, RZ, R24, RZ ;  /* 0x00000018ff19723e */ /* 0x000fe400048070ff */
[----:B------:R-:W-:-:S03]  /*4d20*/  PRMT R24, RZ, 0x7610, R24 ;  /* 0x00007610ff187816 */ /* 0x000fc60000000018 */
[----:B------:R4:W-:Y:S01]  /*4d30*/  @!P2 STG.E.U8 desc[UR24][R20.64+0x8], R25 ;  /* 0x000008191400a986 */ /* 0x0009e2000c101118 */
[----:B------:R-:W-:Y:S05]  /*4d40*/  @P4 BRA `(.L_x_53) ;  /* 0x0000000000044947 */ /* 0x000fea0003800000 */
[----:B------:R0:W5:Y:S02]  /*4d50*/  LDG.E.U8 R24, desc[UR24][R4.64+0x9] ;  /* 0x0000091804187981 */ /* 0x000164000c1e1100 */
.L_x_53:
[----:B------:R-:W-:Y:S05]  /*4d60*/  BSYNC B1 ;  /* 0x0000000000017941 */ /* 0x000fea0003800000 */
.L_x_52:
[----:B-----5:R-:W-:Y:S01]  /*4d70*/  LOP3.LUT R24, R24, 0xff, RZ, 0xc0, !PT ;  /* 0x000000ff18187812 */ /* 0x020fe200078ec0ff */
[----:B------:R-:W-:Y:S01]  /*4d80*/  BSSY B1, `(.L_x_54) ;  /* 0x000000b000017945 */ /* 0x000fe20003800000 */
[----:B------:R-:W-:Y:S02]  /*4d90*/  ISETP.LT.OR P0, PT, R6, 0x9, !P0 ;  /* 0x000000090600780c */ /* 0x000fe40004701670 */
[----:B------:R-:W-:-:S05]  /*4da0*/  F2FP.F16.E4M3.UNPACK_B R24, R24 ;  /* 0x00000018ff18723e */ /* 0x000fca00020006ff */
        /* <DEDUP_REMOVED lines=8> */
.L_x_55:
[----:B------:R-:W-:Y:S05]  /*4e30*/  BSYNC B1 ;  /* 0x0000000000017941 */ /* 0x000fea0003800000 */
.L_x_54:
[----:B-----5:R-:W-:Y:S01]  /*4e40*/  LOP3.LUT R24, R24, 0xff, RZ, 0xc0, !PT ;  /* 0x000000ff18187812 */ /* 0x020fe200078ec0ff */
[----:B------:R-:W-:Y:S01]  /*4e50*/  BSSY B1, `(.L_x_56) ;  /* 0x000000b000017945 */ /* 0x000fe20003800000 */
[----:B------:R-:W-:Y:S02]  /*4e60*/  ISETP.LT.OR P1, PT, R6, 0x9, !P1 ;  /* 0x000000090600780c */ /* 0x000fe40004f21670 */
[----:B------:R-:W-:-:S05]  /*4e70*/  F2FP.F16.E4M3.UNPACK_B R24, R24 ;  /* 0x00000018ff18723e */ /* 0x000fca00020006ff */
        /* <DEDUP_REMOVED lines=8> */
.L_x_57:
[----:B------:R-:W-:Y:S05]  /*4f00*/  BSYNC B1 ;  /* 0x0000000000017941 */ /* 0x000fea0003800000 */
.L_x_56:
        /* <DEDUP_REMOVED lines=13> */
.L_x_59:
[----:B------:R-:W-:Y:S05]  /*4fe0*/  BSYNC B1 ;  /* 0x0000000000017941 */ /* 0x000fea0003800000 */
.L_x_58:
        /* <DEDUP_REMOVED lines=13> */
.L_x_61:
[----:B------:R-:W-:Y:S05]  /*50c0*/  BSYNC B1 ;  /* 0x0000000000017941 */ /* 0x000fea0003800000 */
.L_x_60:
        /* <DEDUP_REMOVED lines=12> */
.L_x_63:
[----:B------:R-:W-:Y:S05]  /*5190*/  BSYNC B1 ;  /* 0x0000000000017941 */ /* 0x000fea0003800000 */
.L_x_62:
        /* <DEDUP_REMOVED lines=12> */
.L_x_65:
[----:B------:R-:W-:Y:S05]  /*5260*/  BSYNC B1 ;  /* 0x0000000000017941 */ /* 0x000fea0003800000 */
.L_x_64:
        /* <DEDUP_REMOVED lines=13> */
.L_x_67:
[----:B------:R-:W-:Y:S05]  /*5340*/  BSYNC B1 ;  /* 0x0000000000017941 */ /* 0x000fea0003800000 */
.L_x_66:
        /* <DEDUP_REMOVED lines=13> */
.L_x_69:
[----:B------:R-:W-:Y:S05]  /*5420*/  BSYNC B1 ;  /* 0x0000000000017941 */ /* 0x000fea0003800000 */
.L_x_68:
        /* <DEDUP_REMOVED lines=12> */
.L_x_71:
[----:B------:R-:W-:Y:S05]  /*54f0*/  BSYNC B1 ;  /* 0x0000000000017941 */ /* 0x000fea0003800000 */
.L_x_70:
        /* <DEDUP_REMOVED lines=12> */
.L_x_73:
[----:B------:R-:W-:Y:S05]  /*55c0*/  BSYNC B1 ;  /* 0x0000000000017941 */ /* 0x000fea0003800000 */
.L_x_72:
        /* <DEDUP_REMOVED lines=13> */
.L_x_75:
[----:B------:R-:W-:Y:S05]  /*56a0*/  BSYNC B1 ;  /* 0x0000000000017941 */ /* 0x000fea0003800000 */
.L_x_74:
        /* <DEDUP_REMOVED lines=13> */
.L_x_77:
[----:B------:R-:W-:Y:S05]  /*5780*/  BSYNC B1 ;  /* 0x0000000000017941 */ /* 0x000fea0003800000 */
.L_x_76:
        /* <DEDUP_REMOVED lines=12> */
.L_x_79:
[----:B------:R-:W-:Y:S05]  /*5850*/  BSYNC B1 ;  /* 0x0000000000017941 */ /* 0x000fea0003800000 */
.L_x_78:
        /* <DEDUP_REMOVED lines=12> */
.L_x_81:
[----:B------:R-:W-:Y:S05]  /*5920*/  BSYNC B1 ;  /* 0x0000000000017941 */ /* 0x000fea0003800000 */
.L_x_80:
        /* <DEDUP_REMOVED lines=13> */
.L_x_83:
[----:B------:R-:W-:Y:S05]  /*5a00*/  BSYNC B1 ;  /* 0x0000000000017941 */ /* 0x000fea0003800000 */
.L_x_82:
        /* <DEDUP_REMOVED lines=13> */
.L_x_85:
[----:B------:R-:W-:Y:S05]  /*5ae0*/  BSYNC B1 ;  /* 0x0000000000017941 */ /* 0x000fea0003800000 */
.L_x_84:
        /* <DEDUP_REMOVED lines=12> */
.L_x_87:
[----:B------:R-:W-:Y:S05]  /*5bb0*/  BSYNC B1 ;  /* 0x0000000000017941 */ /* 0x000fea0003800000 */
.L_x_86:
        /* <DEDUP_REMOVED lines=12> */
.L_x_89:
[----:B------:R-:W-:Y:S05]  /*5c80*/  BSYNC B1 ;  /* 0x0000000000017941 */ /* 0x000fea0003800000 */
.L_x_88:
        /* <DEDUP_REMOVED lines=13> */
.L_x_91:
[----:B------:R-:W-:Y:S05]  /*5d60*/  BSYNC B1 ;  /* 0x0000000000017941 */ /* 0x000fea0003800000 */
.L_x_90:
        /* <DEDUP_REMOVED lines=13> */
.L_x_93:
[----:B------:R-:W-:Y:S05]  /*5e40*/  BSYNC B1 ;  /* 0x0000000000017941 */ /* 0x000fea0003800000 */
.L_x_92:
        /* <DEDUP_REMOVED lines=12> */
.L_x_95:
[----:B------:R-:W-:Y:S05]  /*5f10*/  BSYNC B1 ;  /* 0x0000000000017941 */ /* 0x000fea0003800000 */
.L_x_94:
        /* <DEDUP_REMOVED lines=12> */
.L_x_97:
[----:B------:R-:W-:Y:S05]  /*5fe0*/  BSYNC B1 ;  /* 0x0000000000017941 */ /* 0x000fea0003800000 */
.L_x_96:
        /* <DEDUP_REMOVED lines=13> */
.L_x_99:
[----:B------:R-:W-:Y:S05]  /*60c0*/  BSYNC B1 ;  /* 0x0000000000017941 */ /* 0x000fea0003800000 */
.L_x_98:
        /* <DEDUP_REMOVED lines=13> */
.L_x_101:
[----:B------:R-:W-:Y:S05]  /*61a0*/  BSYNC B1 ;  /* 0x0000000000017941 */ /* 0x000fea0003800000 */
.L_x_100:
        /* <DEDUP_REMOVED lines=12> */
.L_x_103:
[----:B------:R-:W-:Y:S05]  /*6270*/  BSYNC B1 ;  /* 0x0000000000017941 */ /* 0x000fea0003800000 */
.L_x_102:
        /* <DEDUP_REMOVED lines=12> */
.L_x_105:
[----:B------:R-:W-:Y:S05]  /*6340*/  BSYNC B1 ;  /* 0x0000000000017941 */ /* 0x000fea0003800000 */
.L_x_104:
        /* <DEDUP_REMOVED lines=13> */
.L_x_107:
[----:B------:R-:W-:Y:S05]  /*6420*/  BSYNC B1 ;  /* 0x0000000000017941 */ /* 0x000fea0003800000 */
.L_x_106:
        /* <DEDUP_REMOVED lines=13> */
.L_x_109:
[----:B------:R-:W-:Y:S05]  /*6500*/  BSYNC B1 ;  /* 0x0000000000017941 */ /* 0x000fea0003800000 */
.L_x_108:
        /* <DEDUP_REMOVED lines=12> */
.L_x_111:
[----:B------:R-:W-:Y:S05]  /*65d0*/  BSYNC B1 ;  /* 0x0000000000017941 */ /* 0x000fea0003800000 */
.L_x_110:
        /* <DEDUP_REMOVED lines=12> */
.L_x_113:
[----:B------:R-:W-:Y:S05]  /*66a0*/  BSYNC B1 ;  /* 0x0000000000017941 */ /* 0x000fea0003800000 */
.L_x_112:
        /* <DEDUP_REMOVED lines=13> */
.L_x_115:
[----:B------:R-:W-:Y:S05]  /*6780*/  BSYNC B1 ;  /* 0x0000000000017941 */ /* 0x000fea0003800000 */
.L_x_114:
        /* <DEDUP_REMOVED lines=13> */
.L_x_117:
[----:B------:R-:W-:Y:S05]  /*6860*/  BSYNC B1 ;  /* 0x0000000000017941 */ /* 0x000fea0003800000 */
.L_x_116:
        /* <DEDUP_REMOVED lines=12> */
.L_x_119:
[----:B------:R-:W-:Y:S05]  /*6930*/  BSYNC B1 ;  /* 0x0000000000017941 */ /* 0x000fea0003800000 */
.L_x_118:
        /* <DEDUP_REMOVED lines=12> */
.L_x_121:
[----:B------:R-:W-:Y:S05]  /*6a00*/  BSYNC B1 ;  /* 0x0000000000017941 */ /* 0x000fea0003800000 */
.L_x_120:
        /* <DEDUP_REMOVED lines=13> */
.L_x_123:
[----:B------:R-:W-:Y:S05]  /*6ae0*/  BSYNC B1 ;  /* 0x0000000000017941 */ /* 0x000fea0003800000 */
.L_x_122:
        /* <DEDUP_REMOVED lines=13> */
.L_x_125:
[----:B------:R-:W-:Y:S05]  /*6bc0*/  BSYNC B1 ;  /* 0x0000000000017941 */ /* 0x000fea0003800000 */
.L_x_124:
        /* <DEDUP_REMOVED lines=12> */
.L_x_127:
[----:B------:R-:W-:Y:S05]  /*6c90*/  BSYNC B1 ;  /* 0x0000000000017941 */ /* 0x000fea0003800000 */
.L_x_126:
        /* <DEDUP_REMOVED lines=12> */
.L_x_129:
[----:B------:R-:W-:Y:S05]  /*6d60*/  BSYNC B1 ;  /* 0x0000000000017941 */ /* 0x000fea0003800000 */
.L_x_128:
        /* <DEDUP_REMOVED lines=13> */
.L_x_131:
[----:B------:R-:W-:Y:S05]  /*6e40*/  BSYNC B1 ;  /* 0x0000000000017941 */ /* 0x000fea0003800000 */
.L_x_130:
        /* <DEDUP_REMOVED lines=13> */
.L_x_133:
[----:B------:R-:W-:Y:S05]  /*6f20*/  BSYNC B1 ;  /* 0x0000000000017941 */ /* 0x000fea0003800000 */
.L_x_132:
        /* <DEDUP_REMOVED lines=12> */
.L_x_135:
[----:B------:R-:W-:Y:S05]  /*6ff0*/  BSYNC B1 ;  /* 0x0000000000017941 */ /* 0x000fea0003800000 */
.L_x_134:
        /* <DEDUP_REMOVED lines=12> */
.L_x_137:
[----:B------:R-:W-:Y:S05]  /*70c0*/  BSYNC B1 ;  /* 0x0000000000017941 */ /* 0x000fea0003800000 */
.L_x_136:
        /* <DEDUP_REMOVED lines=13> */
.L_x_139:
[----:B------:R-:W-:Y:S05]  /*71a0*/  BSYNC B1 ;  /* 0x0000000000017941 */ /* 0x000fea0003800000 */
.L_x_138:
        /* <DEDUP_REMOVED lines=13> */
.L_x_141:
[----:B------:R-:W-:Y:S05]  /*7280*/  BSYNC B1 ;  /* 0x0000000000017941 */ /* 0x000fea0003800000 */
.L_x_140:
        /* <DEDUP_REMOVED lines=12> */
.L_x_143:
[----:B------:R-:W-:Y:S05]  /*7350*/  BSYNC B1 ;  /* 0x0000000000017941 */ /* 0x000fea0003800000 */
.L_x_142:
        /* <DEDUP_REMOVED lines=12> */
.L_x_145:
[----:B------:R-:W-:Y:S05]  /*7420*/  BSYNC B1 ;  /* 0x0000000000017941 */ /* 0x000fea0003800000 */
.L_x_144:
        /* <DEDUP_REMOVED lines=13> */
.L_x_147:
[----:B------:R-:W-:Y:S05]  /*7500*/  BSYNC B1 ;  /* 0x0000000000017941 */ /* 0x000fea0003800000 */
.L_x_146:
        /* <DEDUP_REMOVED lines=13> */
.L_x_149:
[----:B------:R-:W-:Y:S05]  /*75e0*/  BSYNC B1 ;  /* 0x0000000000017941 */ /* 0x000fea0003800000 */
.L_x_148:
        /* <DEDUP_REMOVED lines=12> */
.L_x_151:
[----:B------:R-:W-:Y:S05]  /*76b0*/  BSYNC B1 ;  /* 0x0000000000017941 */ /* 0x000fea0003800000 */
.L_x_150:
        /* <DEDUP_REMOVED lines=12> */
.L_x_153:
[----:B------:R-:W-:Y:S05]  /*7780*/  BSYNC B1 ;  /* 0x0000000000017941 */ /* 0x000fea0003800000 */
.L_x_152:
        /* <DEDUP_REMOVED lines=13> */
.L_x_155:
[----:B------:R-:W-:Y:S05]  /*7860*/  BSYNC B1 ;  /* 0x0000000000017941 */ /* 0x000fea0003800000 */
.L_x_154:
        /* <DEDUP_REMOVED lines=13> */
.L_x_157:
[----:B------:R-:W-:Y:S05]  /*7940*/  BSYNC B1 ;  /* 0x0000000000017941 */ /* 0x000fea0003800000 */
.L_x_156:
        /* <DEDUP_REMOVED lines=12> */
.L_x_159:
[----:B------:R-:W-:Y:S05]  /*7a10*/  BSYNC B1 ;  /* 0x0000000000017941 */ /* 0x000fea0003800000 */
.L_x_158:
        /* <DEDUP_REMOVED lines=12> */
.L_x_161:
[----:B------:R-:W-:Y:S05]  /*7ae0*/  BSYNC B1 ;  /* 0x0000000000017941 */ /* 0x000fea0003800000 */
.L_x_160:
        /* <DEDUP_REMOVED lines=13> */
.L_x_163:
[----:B------:R-:W-:Y:S05]  /*7bc0*/  BSYNC B1 ;  /* 0x0000000000017941 */ /* 0x000fea0003800000 */
.L_x_162:
        /* <DEDUP_REMOVED lines=13> */
.L_x_165:
[----:B------:R-:W-:Y:S05]  /*7ca0*/  BSYNC B1 ;  /* 0x0000000000017941 */ /* 0x000fea0003800000 */
.L_x_164:
        /* <DEDUP_REMOVED lines=12> */
.L_x_167:
[----:B------:R-:W-:Y:S05]  /*7d70*/  BSYNC B1 ;  /* 0x0000000000017941 */ /* 0x000fea0003800000 */
.L_x_166:
        /* <DEDUP_REMOVED lines=12> */
.L_x_169:
[----:B------:R-:W-:Y:S05]  /*7e40*/  BSYNC B1 ;  /* 0x0000000000017941 */ /* 0x000fea0003800000 */
.L_x_168:
        /* <DEDUP_REMOVED lines=13> */
.L_x_171:
[----:B------:R-:W-:Y:S05]  /*7f20*/  BSYNC B1 ;  /* 0x0000000000017941 */ /* 0x000fea0003800000 */
.L_x_170:
        /* <DEDUP_REMOVED lines=13> */
.L_x_173:
[----:B------:R-:W-:Y:S05]  /*8000*/  BSYNC B1 ;  /* 0x0000000000017941 */ /* 0x000fea0003800000 */
.L_x_172:
        /* <DEDUP_REMOVED lines=12> */
.L_x_175:
[----:B------:R-:W-:Y:S05]  /*80d0*/  BSYNC B1 ;  /* 0x0000000000017941 */ /* 0x000fea0003800000 */
.L_x_174:
        /* <DEDUP_REMOVED lines=12> */
.L_x_177:
[----:B------:R-:W-:Y:S05]  /*81a0*/  BSYNC B1 ;  /* 0x0000000000017941 */ /* 0x000fea0003800000 */
.L_x_176:
        /* <DEDUP_REMOVED lines=13> */
.L_x_179:
[----:B------:R-:W-:Y:S05]  /*8280*/  BSYNC B1 ;  /* 0x0000000000017941 */ /* 0x000fea0003800000 */
.L_x_178:
        /* <DEDUP_REMOVED lines=13> */
.L_x_181:
[----:B------:R-:W-:Y:S05]  /*8360*/  BSYNC B1 ;  /* 0x0000000000017941 */ /* 0x000fea0003800000 */
.L_x_180:
        /* <DEDUP_REMOVED lines=12> */
.L_x_183:
[----:B------:R-:W-:Y:S05]  /*8430*/  BSYNC B1 ;  /* 0x0000000000017941 */ /* 0x000fea0003800000 */
.L_x_182:
        /* <DEDUP_REMOVED lines=12> */
.L_x_185:
[----:B------:R-:W-:Y:S05]  /*8500*/  BSYNC B1 ;  /* 0x0000000000017941 */ /* 0x000fea0003800000 */
.L_x_184:
        /* <DEDUP_REMOVED lines=13> */
.L_x_187:
[----:B------:R-:W-:Y:S05]  /*85e0*/  BSYNC B1 ;  /* 0x0000000000017941 */ /* 0x000fea0003800000 */
.L_x_186:
        /* <DEDUP_REMOVED lines=13> */
.L_x_189:
[----:B------:R-:W-:Y:S05]  /*86c0*/  BSYNC B1 ;  /* 0x0000000000017941 */ /* 0x000fea0003800000 */
.L_x_188:
        /* <DEDUP_REMOVED lines=12> */
.L_x_191:
[----:B------:R-:W-:Y:S05]  /*8790*/  BSYNC B1 ;  /* 0x0000000000017941 */ /* 0x000fea0003800000 */
.L_x_190:
        /* <DEDUP_REMOVED lines=12> */
.L_x_193:
[----:B------:R-:W-:Y:S05]  /*8860*/  BSYNC B1 ;  /* 0x0000000000017941 */ /* 0x000fea0003800000 */
.L_x_192:
        /* <DEDUP_REMOVED lines=13> */
.L_x_195:
[----:B------:R-:W-:Y:S05]  /*8940*/  BSYNC B1 ;  /* 0x0000000000017941 */ /* 0x000fea0003800000 */
.L_x_194:
        /* <DEDUP_REMOVED lines=13> */
.L_x_197:
[----:B------:R-:W-:Y:S05]  /*8a20*/  BSYNC B1 ;  /* 0x0000000000017941 */ /* 0x000fea0003800000 */
.L_x_196:
        /* <DEDUP_REMOVED lines=12> */
.L_x_199:
[----:B------:R-:W-:Y:S05]  /*8af0*/  BSYNC B1 ;  /* 0x0000000000017941 */ /* 0x000fea0003800000 */
.L_x_198:
        /* <DEDUP_REMOVED lines=12> */
.L_x_201:
[----:B------:R-:W-:Y:S05]  /*8bc0*/  BSYNC B1 ;  /* 0x0000000000017941 */ /* 0x000fea0003800000 */
.L_x_200:
        /* <DEDUP_REMOVED lines=13> */
.L_x_203:
[----:B------:R-:W-:Y:S05]  /*8ca0*/  BSYNC B1 ;  /* 0x0000000000017941 */ /* 0x000fea0003800000 */
.L_x_202:
        /* <DEDUP_REMOVED lines=13> */
.L_x_205:
[----:B------:R-:W-:Y:S05]  /*8d80*/  BSYNC B1 ;  /* 0x0000000000017941 */ /* 0x000fea0003800000 */
.L_x_204:
        /* <DEDUP_REMOVED lines=12> */
.L_x_207:
[----:B------:R-:W-:Y:S05]  /*8e50*/  BSYNC B1 ;  /* 0x0000000000017941 */ /* 0x000fea0003800000 */
.L_x_206:
        /* <DEDUP_REMOVED lines=12> */
.L_x_209:
[----:B------:R-:W-:Y:S05]  /*8f20*/  BSYNC B1 ;  /* 0x0000000000017941 */ /* 0x000fea0003800000 */
.L_x_208:
        /* <DEDUP_REMOVED lines=13> */
.L_x_211:
[----:B------:R-:W-:Y:S05]  /*9000*/  BSYNC B1 ;  /* 0x0000000000017941 */ /* 0x000fea0003800000 */
.L_x_210:
        /* <DEDUP_REMOVED lines=13> */
.L_x_213:
[----:B------:R-:W-:Y:S05]  /*90e0*/  BSYNC B1 ;  /* 0x0000000000017941 */ /* 0x000fea0003800000 */
.L_x_212:
[----:B-----5:R-:W-:Y:S01]  /*90f0*/  LOP3.LUT R24, R24, 0xff, RZ, 0xc0, !PT ;  /* 0x000000ff18187812 */ /* 0x020fe200078ec0ff */
[----:B------:R-:W-:Y:S01]  /*9100*/  BSSY B1, `(.L_x_214) ;  /* 0x000000b000017945 */ /* 0x000fe20003800000 */
[----:B------:R-:W-:Y:S02]  /*9110*/  ISETP.LT.OR P0, PT, R6, 0x9, !P0 ;  /* 0x000000090600780c */ /* 0x000fe40004701670 */
[----:B------:R-:W-:Y:S02]  /*9120*/  F2FP.F16.E4M3.UNPACK_B R24, R24 ;  /* 0x00000018ff18723e */ /* 0x000fe400020006ff */
[----:B0-2---:R-:W-:-:S03]  /*9130*/  PRMT R4, RZ, 0x7610, R4 ;  /* 0x00007610ff047816 */ /* 0x005fc60000000004 */
[----:B------:R-:W-:-:S05]  /*9140*/  HADD2.F32 R5, -RZ, R24.H0_H0 ;  /* 0x20000018ff057230 */ /* 0x000fca0000004100 */
[----:B------:R-:W-:-:S04]  /*9150*/  FMUL R5, R5, R10 ;  /* 0x0000000a05057220 */ /* 0x000fc80000400000 */
[----:B------:R-:W-:-:S05]  /*9160*/  FFMA R5, R114, R11, R5 ;  /* 0x0000000b72057223 */ /* 0x000fca0000000005 */
[----:B------:R-:W-:-:S05]  /*9170*/  F2FP.SATFINITE.E4M3.F32.PACK_AB_MERGE_C R5, RZ, R5, RZ ;  /* 0x00000005ff05723e */ /* 0x000fca00048070ff */
[----:B------:R0:W-:Y:S01]  /*9180*/  @!P4 STG.E.U8 desc[UR24][R20.64+0xa9], R5 ;  /* 0x0000a9051400c986 */ /* 0x0001e2000c101118 */
[----:B------:R-:W-:Y:S05]  /*9190*/  @P0 BRA `(.L_x_215) ;  /* 0x0000000000040947 */ /* 0x000fea0003800000 */
[----:B------:R2:W5:Y:S02]  /*91a0*/  LDG.E.U8 R4, desc[UR24][R18.64+0xa8] ;  /* 0x0000a81812047981 */ /* 0x000564000c1e1100 */
.L_x_215:
[----:B------:R-:W-:Y:S05]  /*91b0*/  BSYNC B1 ;  /* 0x0000000000017941 */ /* 0x000fea0003800000 */
.L_x_214:
[----:B-----5:R-:W-:Y:S01]  /*91c0*/  LOP3.LUT R4, R4, 0xff, RZ, 0xc0, !PT ;  /* 0x000000ff04047812 */ /* 0x020fe200078ec0ff */
[----:B------:R-:W-:Y:S01]  /*91d0*/  BSSY B1, `(.L_x_216) ;  /* 0x000000b000017945 */ /* 0x000fe20003800000 */
[----:B------:R-:W-:Y:S02]  /*91e0*/  ISETP.LT.OR P1, PT, R6, 0x9, !P1 ;  /* 0x000000090600780c */ /* 0x000fe40004f21670 */
[----:B------:R-:W-:-:S05]  /*91f0*/  F2FP.F16.E4M3.UNPACK_B R4, R4 ;  /* 0x00000004ff04723e */ /* 0x000fca00020006ff */
[----:B0-----:R-:W-:-:S05]  /*9200*/  HADD2.F32 R5, -RZ, R4.H0_H0 ;  /* 0x20000004ff057230 */ /* 0x001fca0000004100 */
[----:B------:R-:W-:-:S04]  /*9210*/  FMUL R4, R5, R10 ;  /* 0x0000000a05047220 */ /* 0x000fc80000400000 */
[----:B------:R-:W-:-:S05]  /*9220*/  FFMA R4, R113, R11, R4 ;  /* 0x0000000b71047223 */ /* 0x000fca0000000004 */
[----:B------:R-:W-:Y:S02]  /*9230*/  F2FP.SATFINITE.E4M3.F32.PACK_AB_MERGE_C R5, RZ, R4, RZ ;  /* 0x00000004ff05723e */ /* 0x000fe400048070ff */
[----:B------:R-:W-:-:S03]  /*9240*/  PRMT R4, RZ, 0x7610, R4 ;  /* 0x00007610ff047816 */ /* 0x000fc60000000004 */
[----:B------:R0:W-:Y:S01]  /*9250*/  @!P0 STG.E.U8 desc[UR24][R22.64+0xa8], R5 ;  /* 0x0000a80516008986 */ /* 0x0001e2000c101118 */
[----:B------:R-:W-:Y:S05]  /*9260*/  @P1 BRA `(.L_x_217) ;  /* 0x0000000000041947 */ /* 0x000fea0003800000 */
[----:B------:R0:W5:Y:S02]  /*9270*/  LDG.E.U8 R4, desc[UR24][R18.64+0xa9] ;  /* 0x0000a91812047981 */ /* 0x000164000c1e1100 */
.L_x_217:
[----:B------:R-:W-:Y:S05]  /*9280*/  BSYNC B1 ;  /* 0x0000000000017941 */ /* 0x000fea0003800000 */
.L_x_216:
[----:B------:R-:W-:Y:S05]  /*9290*/  @P1 BRA `(.L_x_218) ;  /* 0x0000001800501947 */ /* 0x000fea0003800000 */
[----:B-----5:R-:W-:-:S04]  /*92a0*/  LOP3.LUT R4, R4, 0xff, RZ, 0xc0, !PT ;  /* 0x000000ff04047812 */ /* 0x020fc800078ec0ff */
[----:B------:R-:W-:-:S05]  /*92b0*/  F2FP.F16.E4M3.UNPACK_B R4, R4 ;  /* 0x00000004ff04723e */ /* 0x000fca00020006ff */
[----:B0-----:R-:W-:-:S05]  /*92c0*/  HADD2.F32 R5, -RZ, R4.H0_H0 ;  /* 0x20000004ff057230 */ /* 0x001fca0000004100 */
[----:B------:R-:W-:-:S04]  /*92d0*/  FMUL R5, R5, R10 ;  /* 0x0000000a05057220 */ /* 0x000fc80000400000 */
[----:B------:R-:W-:-:S05]  /*92e0*/  FFMA R5, R112, R11, R5 ;  /* 0x0000000b70057223 */ /* 0x000fca0000000005 */
[----:B------:R-:W-:-:S05]  /*92f0*/  F2FP.SATFINITE.E4M3.F32.PACK_AB_MERGE_C R5, RZ, R5, RZ ;  /* 0x00000005ff05723e */ /* 0x000fca00048070ff */
[----:B------:R0:W-:Y:S01]  /*9300*/  STG.E.U8 desc[UR24][R22.64+0xa9], R5 ;  /* 0x0000a90516007986 */ /* 0x0001e2000c101118 */
[----:B------:R-:W-:Y:S05]  /*9310*/  BRA `(.L_x_218) ;  /* 0x0000001800307947 */ /* 0x000fea0003800000 */
.L_x_41:
[----:B------:R-:W-:Y:S01]  /*9320*/  ISETP.GE.AND P0, PT, R26, 0x2, PT ;  /* 0x000000021a00780c */ /* 0x000fe20003f06270 */
[-C--:B--2---:R-:W-:Y:S01]  /*9330*/  FMUL R198, R198, R11.reuse ;  /* 0x0000000bc6c67220 */ /* 0x084fe20000400000 */
[----:B------:R-:W-:Y:S01]  /*9340*/  ISETP.GE.AND P1, PT, R26, 0x1, PT ;  /* 0x000000011a00780c */ /* 0x000fe20003f26270 */
[-C--:B------:R-:W-:Y:S01]  /*9350*/  FMUL R199, R199, R11.reuse ;  /* 0x0000000bc7c77220 */ /* 0x080fe20000400000 */
[----:B------:R-:W-:Y:S01]  /*9360*/  ISETP.LT.OR P4, PT, R6, 0x1, !P0 ;  /* 0x000000010600780c */ /* 0x000fe20004781670 */
[-C--:B------:R-:W-:Y:S01]  /*9370*/  FMUL R196, R196, R11.reuse ;  /* 0x0000000bc4c47220 */ /* 0x080fe20000400000 */
[----:B------:R-:W-:Y:S01]  /*9380*/  ISETP.LT.OR P2, PT, R6, 0x1, !P1 ;  /* 0x000000010600780c */ /* 0x000fe20004f41670 */
[-C--:B------:R-:W-:Y:S01]  /*9390*/  FMUL R197, R197, R11.reuse ;  /* 0x0000000bc5c57220 */ /* 0x080fe20000400000 */
[----:B------:R-:W-:Y:S01]  /*93a0*/  F2FP.SATFINITE.E4M3.F32.PACK_AB_MERGE_C R5, RZ, R198, RZ ;  /* 0x000000c6ff05723e */ /* 0x000fe200048070ff */
[----:B------:R-:W-:Y:S01]  /*93b0*/  FMUL R195, R195, R11 ;  /* 0x0000000bc3c37220 */ /* 0x000fe20000400000 */
[----:B------:R-:W-:Y:S01]  /*93c0*/  F2FP.SATFINITE.E4M3.F32.PACK_AB_MERGE_C R199, RZ, R199, RZ ;  /* 0x000000c7ffc7723e */ /* 0x000fe200048070ff */
[-C--:B------:R-:W-:Y:S01]  /*93d0*/  FMUL R194, R194, R11.reuse ;  /* 0x0000000bc2c27220 */ /* 0x080fe20000400000 */
[C---:B------:R-:W-:Y:S01]  /*93e0*/  ISETP.LT.OR P0, PT, R6.reuse, 0x9, !P0 ;  /* 0x000000090600780c */ /* 0x040fe20004701670 */
[-C--:B------:R-:W-:Y:S01]  /*93f0*/  FMUL R193, R193, R11.reuse ;  /* 0x0000000bc1c17220 */ /* 0x080fe20000400000 */
[----:B------:R-:W-:Y:S01]  /*9400*/  ISETP.LT.OR P1, PT, R6, 0x9, !P1 ;  /* 0x000000090600780c */ /* 0x000fe20004f21670 */
[----:B------:R-:W-:Y:S01]  /*9410*/  FMUL R192, R192, R11 ;  /* 0x0000000bc0c07220 */ /* 0x000fe20000400000 */
[----:B------:R-:W-:Y:S01]  /*9420*/  F2FP.SATFINITE.E4M3.F32.PACK_AB_MERGE_C R197, RZ, R197, RZ ;  /* 0x000000c5ffc5723e */ /* 0x000fe200048070ff */
[----:B------:R0:W-:Y:S01]  /*9430*/  @!P4 STG.E.U8 desc[UR24][R20.64+0x1], R5 ;  /* 0x000001051400c986 */ /* 0x0001e2000c101118 */
[C---:B------:R-:W-:Y:S01]  /*9440*/  ISETP.GE.AND P4, PT, R26.reuse, 0x9, PT ;  /* 0x000000091a00780c */ /* 0x040fe20003f86270 */
[----:B------:R-:W-:Y:S01]  /*9450*/  FMUL R191, R191, R11 ;  /* 0x0000000bbfbf7220 */ /* 0x000fe20000400000 */
[----:B------:R-:W-:Y:S01]  /*9460*/  F2FP.SATFINITE.E4M3.F32.PACK_AB_MERGE_C R195, RZ, R195, RZ ;  /* 0x000000c3ffc3723e */ /* 0x000fe200048070ff */
[----:B------:R-:W-:Y:S01]  /*9470*/  @!P2 STG.E.U8 desc[UR24][R20.64], R199 ;  /* 0x000000c71400a986 */ /* 0x000fe2000c101118 */
[----:B------:R-:W-:Y:S01]  /*9480*/  ISETP.GE.AND P2, PT, R26, 0xa, PT ;  /* 0x0000000a1a00780c */ /* 0x000fe20003f46270 */
[-C--:B------:R-:W-:Y:S01]  /*9490*/  FMUL R190, R190, R11.reuse ;  /* 0x0000000bbebe7220 */ /* 0x080fe20000400000 */
[C---:B------:R-:W-:Y:S01]  /*94a0*/  ISETP.LT.OR P5, PT, R6.reuse, 0x1, !P4 ;  /* 0x000000010600780c */ /* 0x040fe200067a1670 */
[-C--:B------:R-:W-:Y:S01]  /*94b0*/  FMUL R189, R189, R11.reuse ;  /* 0x0000000bbdbd7220 */ /* 0x080fe20000400000 */
[C---:B------:R-:W-:Y:S01]  /*94c0*/  ISETP.LT.OR P6, PT, R6.reuse, 0x1, !P2 ;  /* 0x000000010600780c */ /* 0x040fe200057c1670 */
[----:B------:R-:W-:Y:S01]  /*94d0*/  @!P1 STG.E.U8 desc[UR24][R22.64], R197 ;  /* 0x000000c516009986 */ /* 0x000fe2000c101118 */
[----:B------:R-:W-:Y:S01]  /*94e0*/  ISETP.LT.OR P4, PT, R6, 0x9, !P4 ;  /* 0x000000090600780c */ /* 0x000fe20006781670 */
[-C--:B------:R-:W-:Y:S01]  /*94f0*/  FMUL R188, R188, R11.reuse ;  /* 0x0000000bbcbc7220 */ /* 0x080fe20000400000 */
[----:B0-----:R-:W-:Y:S01]  /*9500*/  F2FP.SATFINITE.E4M3.F32.PACK_AB_MERGE_C R5, RZ, R196, RZ ;  /* 0x000000c4ff05723e */ /* 0x001fe200048070ff */
[-C--:B------:R-:W-:Y:S01]  /*9510*/  FMUL R187, R187, R11.reuse ;  /* 0x0000000bbbbb7220 */ /* 0x080fe20000400000 */
[----:B------:R-:W-:Y:S01]  /*9520*/  F2FP.SATFINITE.E4M3.F32.PACK_AB_MERGE_C R19, RZ, R194, RZ ;  /* 0x000000c2ff13723e */ /* 0x000fe200048070ff */
[-C--:B------:R-:W-:Y:S01]  /*9530*/  FMUL R186, R186, R11.reuse ;  /* 0x0000000bbaba7220 */ /* 0x080fe20000400000 */
[----:B------:R-:W-:Y:S01]  /*9540*/  ISETP.LT.OR P2, PT, R6, 0x9, !P2 ;  /* 0x000000090600780c */ /* 0x000fe20005741670 */
[----:B------:R0:W-:Y:S01]  /*9550*/  @!P0 STG.E.U8 desc[UR24][R22.64+0x1], R5 ;  /* 0x0000010516008986 */ /* 0x0001e2000c101118 */
[C---:B------:R-:W-:Y:S01]  /*9560*/  ISETP.GE.AND P0, PT, R26.reuse, 0x11, PT ;  /* 0x000000111a00780c */ /* 0x040fe20003f06270 */
[-C--:B------:R-:W-:Y:S01]  /*9570*/  FMUL R185, R185, R11.reuse ;  /* 0x0000000bb9b97220 */ /* 0x080fe20000400000 */
[----:B------:R-:W-:Y:S01]  /*9580*/  ISETP.GE.AND P1, PT, R26, 0x12, PT ;  /* 0x000000121a00780c */ /* 0x000fe20003f26270 */
[----:B------:R-:W-:Y:S01]  /*9590*/  @!P5 STG.E.U8 desc[UR24][R20.64+0x8], R195 ;  /* 0x000008c31400d986 */ /* 0x000fe2000c101118 */
[----:B------:R-:W-:Y:S01]  /*95a0*/  ISETP.LT.OR P5, PT, R6, 0x1, !P0 ;  /* 0x000000010600780c */ /* 0x000fe200047a1670 */
[----:B------:R-:W-:Y:S01]  /*95b0*/  FMUL R184, R184, R11 ;  /* 0x0000000bb8b87220 */ /* 0x000fe20000400000 */
[----:B------:R-:W-:Y:S01]  /*95c0*/  F2FP.SATFINITE.E4M3.F32.PACK_AB_MERGE_C R193, RZ, R193, RZ ;  /* 0x000000c1ffc1723e */ /* 0x000fe200048070ff */
[----:B------:R1:W-:Y:S01]  /*95d0*/  @!P6 STG.E.U8 desc[UR24][R20.64+0x9], R19 ;  /* 0x000009131400e986 */ /* 0x0003e2000c101118 */
[----:B------:R-:W-:Y:S01]  /*95e0*/  ISETP.LT.OR P6, PT, R6, 0x1, !P1 ;  /* 0x000000010600780c */ /* 0x000fe20004fc1670 */
[----:B------:R-:W-:Y:S01]  /*95f0*/  FMUL R183, R183, R11 ;  /* 0x0000000bb7b77220 */ /* 0x000fe20000400000 */
[----:B------:R-:W-:Y:S01]  /*9600*/  F2FP.SATFINITE.E4M3.F32.PACK_AB_MERGE_C R191, RZ, R191, RZ ;  /* 0x000000bfffbf723e */ /* 0x000fe200048070ff */
[----:B------:R-:W-:Y:S01]  /*9610*/  @!P4 STG.E.U8 desc[UR24][R22.64+0x8], R193 ;  /* 0x000008c11600c986 */ /* 0x000fe2000c101118 */
[----:B0-----:R-:W-:Y:S01]  /*9620*/  F2FP.SATFINITE.E4M3.F32.PACK_AB_MERGE_C R5, RZ, R192, RZ ;  /* 0x000000c0ff05723e */ /* 0x001fe200048070ff */
[-C--:B------:R-:W-:Y:S01]  /*9630*/  FMUL R182, R182, R11.reuse ;  /* 0x0000000bb6b67220 */ /* 0x080fe20000400000 */
[----:B------:R-:W-:Y:S01]  /*9640*/  ISETP.GE.AND P4, PT, R26, 0x19, PT ;  /* 0x000000191a00780c */ /* 0x000fe20003f86270 */
[-C--:B------:R-:W-:Y:S01]  /*9650*/  FMUL R181, R181, R11.reuse ;  /* 0x0000000bb5b57220 */ /* 0x080fe20000400000 */
[C---:B------:R-:W-:Y:S01]  /*9660*/  ISETP.LT.OR P0, PT, R6.reuse, 0x9, !P0 ;  /* 0x000000090600780c */ /* 0x040fe20004701670 */
[----:B------:R0:W-:Y:S01]  /*9670*/  @!P2 STG.E.U8 desc[UR24][R22.64+0x9], R5 ;  /* 0x000009051600a986 */ /* 0x0001e2000c101118 */
[----:B------:R-:W-:Y:S01]  /*9680*/  ISETP.LT.OR P1, PT, R6, 0x9, !P1 ;  /* 0x000000090600780c */ /* 0x000fe20004f21670 */
[-C--:B------:R-:W-:Y:S01]  /*9690*/  FMUL R180, R180, R11.reuse ;  /* 0x0000000bb4b47220 */ /* 0x080fe20000400000 */
[----:B-1----:R-:W-:Y:S01]  /*96a0*/  F2FP.SATFINITE.E4M3.F32.PACK_AB_MERGE_C R19, RZ, R190, RZ ;  /* 0x000000beff13723e */ /* 0x002fe200048070ff */
[----:B------:R-:W-:Y:S01]  /*96b0*/  @!P5 STG.E.U8 desc[UR24][R20.64+0x10], R191 ;  /* 0x000010bf1400d986 */ /* 0x000fe2000c101118 */
[----:B------:R-:W-:Y:S01]  /*96c0*/  ISETP.GE.AND P2, PT, R26, 0x1a, PT ;  /* 0x0000001a1a00780c */ /* 0x000fe20003f46270 */
[-C--:B------:R-:W-:Y:S01]  /*96d0*/  FMUL R179, R179, R11.reuse ;  /* 0x0000000bb3b37220 */ /* 0x080fe20000400000 */
[C---:B------:R-:W-:Y:S01]  /*96e0*/  ISETP.LT.OR P5, PT, R6.reuse, 0x1, !P4 ;  /* 0x000000010600780c */ /* 0x040fe200067a1670 */
[----:B------:R1:W-:Y:S01]  /*96f0*/  @!P6 STG.E.U8 desc[UR24][R20.64+0x11], R19 ;  /* 0x000011131400e986 */ /* 0x0003e2000c101118 */
[----:B------:R-:W-:Y:S01]  /*9700*/  ISETP.LT.OR P6, PT, R6, 0x1, !P2 ;  /* 0x000000010600780c */ /* 0x000fe200057c1670 */
[----:B------:R-:W-:Y:S01]  /*9710*/  FMUL R178, R178, R11 ;  /* 0x0000000bb2b27220 */ /* 0x000fe20000400000 */
[----:B------:R-:W-:Y:S01]  /*9720*/  F2FP.SATFINITE.E4M3.F32.PACK_AB_MERGE_C R189, RZ, R189, RZ ;  /* 0x000000bdffbd723e */ /* 0x000fe200048070ff */
[-C--:B------:R-:W-:Y:S01]  /*9730*/  FMUL R177, R177, R11.reuse ;  /* 0x0000000bb1b17220 */ /* 0x080fe20000400000 */
[----:B0-----:R-:W-:Y:S01]  /*9740*/  F2FP.SATFINITE.E4M3.F32.PACK_AB_MERGE_C R5, RZ, R188, RZ ;  /* 0x000000bcff05723e */ /* 0x001fe200048070ff */
[----:B------:R-:W-:Y:S01]  /*9750*/  FMUL R176, R176, R11 ;  /* 0x0000000bb0b07220 */ /* 0x000fe20000400000 */
[----:B------:R-:W-:Y:S01]  /*9760*/  F2FP.SATFINITE.E4M3.F32.PACK_AB_MERGE_C R187, RZ, R187, RZ ;  /* 0x000000bbffbb723e */ /* 0x000fe200048070ff */
[----:B------:R-:W-:Y:S01]  /*9770*/  @!P0 STG.E.U8 desc[UR24][R22.64+0x10], R189 ;  /* 0x000010bd16008986 */ /* 0x000fe2000c101118 */
[----:B------:R-:W-:Y:S01]  /*9780*/  ISETP.GE.AND P0, PT, R26, 0x21, PT ;  /* 0x000000211a00780c */ /* 0x000fe20003f06270 */
[-C--:B------:R-:W-:Y:S01]  /*9790*/  FMUL R175, R175, R11.reuse ;  /* 0x0000000bafaf7220 */ /* 0x080fe20000400000 */
[----:B------:R-:W-:Y:S01]  /*97a0*/  ISETP.LT.OR P4, PT, R6, 0x9, !P4 ;  /* 0x000000090600780c */ /* 0x000fe20006781670 */
[----:B------:R0:W-:Y:S01]  /*97b0*/  @!P1 STG.E.U8 desc[UR24][R22.64+0x11], R5 ;  /* 0x0000110516009986 */ /* 0x0001e2000c101118 */
[----:B-1----:R-:W-:Y:S01]  /*97c0*/  F2FP.SATFINITE.E4M3.F32.PACK_AB_MERGE_C R19, RZ, R186, RZ ;  /* 0x000000baff13723e */ /* 0x002fe200048070ff */
[-C--:B------:R-:W-:Y:S01]  /*97d0*/  FMUL R174, R174, R11.reuse ;  /* 0x0000000baeae7220 */ /* 0x080fe20000400000 */
[----:B------:R-:W-:Y:S01]  /*97e0*/  ISETP.LT.OR P2, PT, R6, 0x9, !P2 ;  /* 0x000000090600780c */ /* 0x000fe20005741670 */
        /* <DEDUP_REMOVED lines=155> */
[C---:B------:R-:W-:Y:S01]  /*a1a0*/  ISETP.LT.OR P4, PT, R6.reuse, 0x9, !P4 ;  /* 0x000000090600780c */ /* 0x040fe20006781670 */
        /* <DEDUP_REMOVED lines=17> */
[C---:B------:R-:W-:Y:S01]  /*a2c0*/  ISETP.LT.OR P0, PT, R6.reuse, 0x9, !P0 ;  /* 0x000000090600780c */ /* 0x040fe20004701670 */
[-C--:B------:R-:W-:Y:S01]  /*a2d0*/  FMUL R121, R121, R11.reuse ;  /* 0x0000000b79797220 */ /* 0x080fe20000400000 */
[----:B------:R-:W-:Y:S01]  /*a2e0*/  ISETP.LT.OR P5, PT, R6, 0x9, !P5 ;  /* 0x000000090600780c */ /* 0x000fe20006fa1670 */
[----:B------:R0:W-:Y:S01]  /*a2f0*/  @!P2 STG.E.U8 desc[UR24][R22.64+0x59], R5 ;  /* 0x000059051600a986 */ /* 0x0001e2000c101118 */
[----:B-1----:R-:W-:Y:S01]  /*a300*/  F2FP.SATFINITE.E4M3.F32.PACK_AB_MERGE_C R19, RZ, R150, RZ ;  /* 0x00000096ff13723e */ /* 0x002fe200048070ff */
[----:B------:R-:W-:Y:S01]  /*a310*/  FMUL R120, R120, R11 ;  /* 0x0000000b78787220 */ /* 0x000fe20000400000 */
[----:B------:R-:W-:Y:S01]  /*a320*/  F2FP.SATFINITE.E4M3.F32.PACK_AB_MERGE_C R149, RZ, R149, RZ ;  /* 0x00000095ff95723e */ /* 0x000fe200048070ff */
[----:B------:R-:W-:Y:S01]  /*a330*/  @!P1 STG.E.U8 desc[UR24][R20.64+0x60], R151 ;  /* 0x0000609714009986 */ /* 0x000fe2000c101118 */
[C---:B------:R-:W-:Y:S01]  /*a340*/  ISETP.GE.AND P1, PT, R26.reuse, 0x6a, PT ;  /* 0x0000006a1a00780c */ /* 0x040fe20003f26270 */
[----:B------:R-:W-:Y:S01]  /*a350*/  FMUL R119, R119, R11 ;  /* 0x0000000b77777220 */ /* 0x000fe20000400000 */
[----:B------:R-:W-:Y:S01]  /*a360*/  F2FP.SATFINITE.E4M3.F32.PACK_AB_MERGE_C R147, RZ, R147, RZ ;  /* 0x00000093ff93723e */ /* 0x000fe200048070ff */
[----:B------:R1:W-:Y:S01]  /*a370*/  @!P6 STG.E.U8 desc[UR24][R20.64+0x61], R19 ;  /* 0x000061131400e986 */ /* 0x0003e2000c101118 */
[----:B------:R-:W-:Y:S01]  /*a380*/  ISETP.GE.AND P6, PT, R26, 0x69, PT ;  /* 0x000000691a00780c */ /* 0x000fe20003fc6270 */
[-C--:B------:R-:W-:Y:S01]  /*a390*/  FMUL R118, R118, R11.reuse ;  /* 0x0000000b76767220 */ /* 0x080fe20000400000 */
[C---:B------:R-:W-:Y:S01]  /*a3a0*/  ISETP.LT.OR P4, PT, R6.reuse, 0x1, !P1 ;  /* 0x000000010600780c */ /* 0x040fe20004f81670 */
[----:B------:R-:W-:Y:S01]  /*a3b0*/  @!P0 STG.E.U8 desc[UR24][R22.64+0x60], R149 ;  /* 0x0000609516008986 */ /* 0x000fe2000c101118 */
[----:B------:R-:W-:Y:S01]  /*a3c0*/  ISETP.LT.OR P2, PT, R6, 0x1, !P6 ;  /* 0x000000010600780c */ /* 0x000fe20007741670 */
[-C--:B------:R-:W-:Y:S01]  /*a3d0*/  FMUL R117, R117, R11.reuse ;  /* 0x0000000b75757220 */ /* 0x080fe20000400000 */
[----:B0-----:R-:W-:Y:S01]  /*a3e0*/  F2FP.SATFINITE.E4M3.F32.PACK_AB_MERGE_C R5, RZ, R148, RZ ;  /* 0x00000094ff05723e */ /* 0x001fe200048070ff */
[-C--:B------:R-:W-:Y:S01]  /*a3f0*/  FMUL R116, R116, R11.reuse ;  /* 0x0000000b74747220 */ /* 0x080fe20000400000 */
[----:B------:R-:W-:Y:S01]  /*a400*/  ISETP.LT.OR P0, PT, R6, 0x9, !P6 ;  /* 0x000000090600780c */ /* 0x000fe20007701670 */
[-C--:B------:R-:W-:Y:S01]  /*a410*/  FMUL R114, R114, R11.reuse ;  /* 0x0000000b72727220 */ /* 0x080fe20000400000 */
[----:B------:R-:W-:Y:S01]  /*a420*/  ISETP.LT.OR P1, PT, R6, 0x9, !P1 ;  /* 0x000000090600780c */ /* 0x000fe20004f21670 */
[----:B------:R0:W-:Y:S01]  /*a430*/  @!P5 STG.E.U8 desc[UR24][R22.64+0x61], R5 ;  /* 0x000061051600d986 */ /* 0x0001e2000c101118 */
[----:B-1----:R-:W-:Y:S01]  /*a440*/  F2FP.SATFINITE.E4M3.F32.PACK_AB_MERGE_C R19, RZ, R146, RZ ;  /* 0x00000092ff13723e */ /* 0x002fe200048070ff */
[----:B------:R-:W-:Y:S01]  /*a450*/  FMUL R115, R115, R11 ;  /* 0x0000000b73737220 */ /* 0x000fe20000400000 */
[----:B------:R-:W-:Y:S01]  /*a460*/  F2FP.SATFINITE.E4M3.F32.PACK_AB_MERGE_C R145, RZ, R145, RZ ;  /* 0x00000091ff91723e */ /* 0x000fe200048070ff */
[----:B------:R-:W-:Y:S01]  /*a470*/  FMUL R113, R113, R11 ;  /* 0x0000000b71717220 */ /* 0x000fe20000400000 */
[----:B------:R-:W-:Y:S01]  /*a480*/  F2FP.SATFINITE.E4M3.F32.PACK_AB_MERGE_C R143, RZ, R143, RZ ;  /* 0x0000008fff8f723e */ /* 0x000fe200048070ff */
[----:B------:R-:W-:Y:S01]  /*a490*/  @!P2 STG.E.U8 desc[UR24][R20.64+0x68], R147 ;  /* 0x000068931400a986 */ /* 0x000fe2000c101118 */
[----:B------:R-:W-:Y:S01]  /*a4a0*/  ISETP.GE.AND P2, PT, R26, 0x72, PT ;  /* 0x000000721a00780c */ /* 0x000fe20003f46270 */
[----:B------:R-:W-:Y:S01]  /*a4b0*/  FMUL R112, R112, R11 ;  /* 0x0000000b70707220 */ /* 0x000fe20000400000 */
[----:B------:R-:W-:Y:S01]  /*a4c0*/  F2FP.SATFINITE.E4M3.F32.PACK_AB_MERGE_C R141, RZ, R141, RZ ;  /* 0x0000008dff8d723e */ /* 0x000fe200048070ff */
[----:B------:R1:W-:Y:S01]  /*a4d0*/  @!P4 STG.E.U8 desc[UR24][R20.64+0x69], R19 ;  /* 0x000069131400c986 */ /* 0x0003e2000c101118 */
[----:B------:R-:W-:-:S02]  /*a4e0*/  ISETP.GE.AND P4, PT, R26, 0x71, PT ;  /* 0x000000711a00780c */ /* 0x000fc40003f86270 */
[C---:B------:R-:W-:Y:S01]  /*a4f0*/  ISETP.LT.OR P6, PT, R6.reuse, 0x1, !P2 ;  /* 0x000000010600780c */ /* 0x040fe200057c1670 */
[----:B------:R-:W-:Y:S01]  /*a500*/  @!P0 STG.E.U8 desc[UR24][R22.64+0x68], R145 ;  /* 0x0000689116008986 */ /* 0x000fe2000c101118 */
[C---:B------:R-:W-:Y:S02]  /*a510*/  ISETP.LT.OR P5, PT, R6.reuse, 0x1, !P4 ;  /* 0x000000010600780c */ /* 0x040fe400067a1670 */
[----:B------:R-:W-:Y:S02]  /*a520*/  ISETP.LT.OR P4, PT, R6, 0x9, !P4 ;  /* 0x000000090600780c */ /* 0x000fe40006781670 */
[----:B0-----:R-:W-:Y:S02]  /*a530*/  F2FP.SATFINITE.E4M3.F32.PACK_AB_MERGE_C R5, RZ, R144, RZ ;  /* 0x00000090ff05723e */ /* 0x001fe400048070ff */
[C---:B------:R-:W-:Y:S02]  /*a540*/  ISETP.GE.AND P0, PT, R26.reuse, 0x7a, PT ;  /* 0x0000007a1a00780c */ /* 0x040fe40003f06270 */
[----:B-1----:R-:W-:Y:S01]  /*a550*/  F2FP.SATFINITE.E4M3.F32.PACK_AB_MERGE_C R19, RZ, R142, RZ ;  /* 0x0000008eff13723e */ /* 0x002fe200048070ff */
[----:B------:R0:W-:Y:S01]  /*a560*/  @!P1 STG.E.U8 desc[UR24][R22.64+0x69], R5 ;  /* 0x0000690516009986 */ /* 0x0001e2000c101118 */
[----:B------:R-:W-:-:S02]  /*a570*/  ISETP.GE.AND P1, PT, R26, 0x79, PT ;  /* 0x000000791a00780c */ /* 0x000fc40003f26270 */
[C---:B------:R-:W-:Y:S01]  /*a580*/  ISETP.LT.OR P2, PT, R6.reuse, 0x9, !P2 ;  /* 0x000000090600780c */ /* 0x040fe20005741670 */
[----:B------:R-:W-:Y:S01]  /*a590*/  @!P5 STG.E.U8 desc[UR24][R20.64+0x70], R143 ;  /* 0x0000708f1400d986 */ /* 0x000fe2000c101118 */
[C---:B------:R-:W-:Y:S02]  /*a5a0*/  ISETP.LT.OR P5, PT, R6.reuse, 0x1, !P0 ;  /* 0x000000010600780c */ /* 0x040fe400047a1670 */
[----:B------:R-:W-:Y:S01]  /*a5b0*/  F2FP.SATFINITE.E4M3.F32.PACK_AB_MERGE_C R139, RZ, R139, RZ ;  /* 0x0000008bff8b723e */ /* 0x000fe200048070ff */
[----:B------:R1:W-:Y:S01]  /*a5c0*/  @!P6 STG.E.U8 desc[UR24][R20.64+0x71], R19 ;  /* 0x000071131400e986 */ /* 0x0003e2000c101118 */
[----:B------:R-:W-:Y:S02]  /*a5d0*/  F2FP.SATFINITE.E4M3.F32.PACK_AB_MERGE_C R137, RZ, R137, RZ ;  /* 0x00000089ff89723e */ /* 0x000fe400048070ff */
[C---:B------:R-:W-:Y:S01]  /*a5e0*/  ISETP.LT.OR P0, PT, R6.reuse, 0x9, !P0 ;  /* 0x000000090600780c */ /* 0x040fe20004701670 */
[----:B------:R-:W-:Y:S01]  /*a5f0*/  @!P4 STG.E.U8 desc[UR24][R22.64+0x70], R141 ;  /* 0x0000708d1600c986 */ /* 0x000fe2000c101118 */
[----:B------:R-:W-:-:S02]  /*a600*/  ISETP.LT.OR P4, PT, R6, 0x1, !P1 ;  /* 0x000000010600780c */ /* 0x000fc40004f81670 */
[----:B------:R-:W-:Y:S02]  /*a610*/  ISETP.LT.OR P1, PT, R6, 0x9, !P1 ;  /* 0x000000090600780c */ /* 0x000fe40004f21670 */
[----:B0-----:R-:W-:Y:S02]  /*a620*/  F2FP.SATFINITE.E4M3.F32.PACK_AB_MERGE_C R5, RZ, R140, RZ ;  /* 0x0000008cff05723e */ /* 0x001fe400048070ff */
[----:B------:R-:W-:Y:S02]  /*a630*/  F2FP.SATFINITE.E4M3.F32.PACK_AB_MERGE_C R25, RZ, R136, RZ ;  /* 0x00000088ff19723e */ /* 0x000fe400048070ff */
[----:B-1----:R-:W-:Y:S01]  /*a640*/  F2FP.SATFINITE.E4M3.F32.PACK_AB_MERGE_C R19, RZ, R138, RZ ;  /* 0x0000008aff13723e */ /* 0x002fe200048070ff */
[----:B------:R0:W-:Y:S01]  /*a650*/  @!P2 STG.E.U8 desc[UR24][R22.64+0x71], R5 ;  /* 0x000071051600a986 */ /* 0x0001e2000c101118 */
[----:B------:R-:W-:Y:S02]  /*a660*/  ISETP.GE.AND P2, PT, R26, 0x81, PT ;  /* 0x000000811a00780c */ /* 0x000fe40003f46270 */
[----:B------:R-:W-:Y:S01]  /*a670*/  F2FP.SATFINITE.E4M3.F32.PACK_AB_MERGE_C R135, RZ, R135, RZ ;  /* 0x00000087ff87723e */ /* 0x000fe200048070ff */
[----:B------:R-:W-:Y:S01]  /*a680*/  @!P4 STG.E.U8 desc[UR24][R20.64+0x78], R139 ;  /* 0x0000788b1400c986 */ /* 0x000fe2000c101118 */
[----:B------:R-:W-:-:S02]  /*a690*/  ISETP.LT.OR P4, PT, R6, 0x1, !P2 ;  /* 0x000000010600780c */ /* 0x000fc40005781670 */
[----:B------:R-:W-:Y:S01]  /*a6a0*/  ISETP.LT.OR P2, PT, R6, 0x9, !P2 ;  /* 0x000000090600780c */ /* 0x000fe20005741670 */
[----:B------:R1:W-:Y:S01]  /*a6b0*/  @!P5 STG.E.U8 desc[UR24][R20.64+0x79], R19 ;  /* 0x000079131400d986 */ /* 0x0003e2000c101118 */
[----:B------:R-:W-:Y:S02]  /*a6c0*/  F2FP.SATFINITE.E4M3.F32.PACK_AB_MERGE_C R133, RZ, R133, RZ ;  /* 0x00000085ff85723e */ /* 0x000fe400048070ff */
[----:B------:R-:W-:Y:S01]  /*a6d0*/  F2FP.SATFINITE.E4M3.F32.PACK_AB_MERGE_C R131, RZ, R131, RZ ;  /* 0x00000083ff83723e */ /* 0x000fe200048070ff */
[----:B------:R-:W-:Y:S01]  /*a6e0*/  @!P1 STG.E.U8 desc[UR24][R22.64+0x78], R137 ;  /* 0x0000788916009986 */ /* 0x000fe2000c101118 */
[----:B------:R-:W-:Y:S02]  /*a6f0*/  ISETP.GE.AND P1, PT, R26, 0x82, PT ;  /* 0x000000821a00780c */ /* 0x000fe40003f26270 */
[----:B0-----:R-:W-:Y:S01]  /*a700*/  F2FP.SATFINITE.E4M3.F32.PACK_AB_MERGE_C R5, RZ, R134, RZ ;  /* 0x00000086ff05723e */ /* 0x001fe200048070ff */
[----:B------:R0:W-:Y:S01]  /*a710*/  @!P0 STG.E.U8 desc[UR24][R22.64+0x79], R25 ;  /* 0x0000791916008986 */ /* 0x0001e2000c101118 */
[----:B------:R-:W-:-:S02]  /*a720*/  ISETP.LT.OR P5, PT, R6, 0x1, !P1 ;  /* 0x000000010600780c */ /* 0x000fc40004fa1670 */
[----:B------:R-:W-:Y:S01]  /*a730*/  ISETP.LT.OR P1, PT, R6, 0x9, !P1 ;  /* 0x000000090600780c */ /* 0x000fe20004f21670 */
[----:B------:R-:W-:Y:S01]  /*a740*/  @!P4 STG.E.U8 desc[UR24][R20.64+0x80], R135 ;  /* 0x000080871400c986 */ /* 0x000fe2000c101118 */
[C---:B------:R-:W-:Y:S02]  /*a750*/  ISETP.GE.AND P4, PT, R26.reuse, 0x8a, PT ;  /* 0x0000008a1a00780c */ /* 0x040fe40003f86270 */
[----:B------:R-:W-:Y:S02]  /*a760*/  ISETP.GE.AND P0, PT, R26, 0x89, PT ;  /* 0x000000891a00780c */ /* 0x000fe40003f06270 */
[----:B-1----:R-:W-:Y:S02]  /*a770*/  F2FP.SATFINITE.E4M3.F32.PACK_AB_MERGE_C R19, RZ, R132, RZ ;  /* 0x00000084ff13723e */ /* 0x002fe400048070ff */
[C---:B------:R-:W-:Y:S02]  /*a780*/  ISETP.LT.OR P6, PT, R6.reuse, 0x1, !P0 ;  /* 0x000000010600780c */ /* 0x040fe400047c1670 */
[C---:B------:R-:W-:Y:S01]  /*a790*/  ISETP.LT.OR P0, PT, R6.reuse, 0x9, !P0 ;  /* 0x000000090600780c */ /* 0x040fe20004701670 */
[----:B------:R1:W-:Y:S01]  /*a7a0*/  @!P5 STG.E.U8 desc[UR24][R20.64+0x81], R5 ;  /* 0x000081051400d986 */ /* 0x0003e2000c101118 */
[----:B------:R-:W-:-:S02]  /*a7b0*/  ISETP.LT.OR P5, PT, R6, 0x9, !P4 ;  /* 0x000000090600780c */ /* 0x000fc400067a1670 */
[----:B------:R-:W-:Y:S01]  /*a7c0*/  F2FP.SATFINITE.E4M3.F32.PACK_AB_MERGE_C R129, RZ, R129, RZ ;  /* 0x00000081ff81723e */ /* 0x000fe200048070ff */
[----:B------:R-:W-:Y:S01]  /*a7d0*/  @!P2 STG.E.U8 desc[UR24][R22.64+0x80], R133 ;  /* 0x000080851600a986 */ /* 0x000fe2000c101118 */
[----:B------:R-:W-:Y:S02]  /*a7e0*/  ISETP.LT.OR P2, PT, R6, 0x1, !P4 ;  /* 0x000000010600780c */ /* 0x000fe40006741670 */
[C---:B------:R-:W-:Y:S01]  /*a7f0*/  ISETP.GE.AND P4, PT, R26.reuse, 0x92, PT ;  /* 0x000000921a00780c */ /* 0x040fe20003f86270 */
[----:B------:R2:W-:Y:S01]  /*a800*/  @!P1 STG.E.U8 desc[UR24][R22.64+0x81], R19 ;  /* 0x0000811316009986 */ /* 0x0005e2000c101118 */
[----:B------:R-:W-:Y:S02]  /*a810*/  ISETP.GE.AND P1, PT, R26, 0x91, PT ;  /* 0x000000911a00780c */ /* 0x000fe40003f26270 */
[----:B0-----:R-:W-:Y:S01]  /*a820*/  F2FP.SATFINITE.E4M3.F32.PACK_AB_MERGE_C R25, RZ, R126, RZ ;  /* 0x0000007eff19723e */ /* 0x001fe200048070ff */
[----:B------:R-:W-:Y:S01]  /*a830*/  @!P6 STG.E.U8 desc[UR24][R20.64+0x88], R131 ;  /* 0x000088831400e986 */ /* 0x000fe2000c101118 */
[----:B-1----:R-:W-:-:S02]  /*a840*/  F2FP.SATFINITE.E4M3.F32.PACK_AB_MERGE_C R5, RZ, R130, RZ ;  /* 0x00000082ff05723e */ /* 0x002fc400048070ff */
[C---:B------:R-:W-:Y:S02]  /*a850*/  ISETP.LT.OR P6, PT, R6.reuse, 0x1, !P1 ;  /* 0x000000010600780c */ /* 0x040fe40004fc1670 */
[----:B------:R-:W-:Y:S01]  /*a860*/  F2FP.SATFINITE.E4M3.F32.PACK_AB_MERGE_C R127, RZ, R127, RZ ;  /* 0x0000007fff7f723e */ /* 0x000fe200048070ff */
[----:B------:R0:W-:Y:S01]  /*a870*/  @!P2 STG.E.U8 desc[UR24][R20.64+0x89], R5 ;  /* 0x000089051400a986 */ /* 0x0001e2000c101118 */
[C---:B------:R-:W-:Y:S02]  /*a880*/  ISETP.LT.OR P2, PT, R6.reuse, 0x1, !P4 ;  /* 0x000000010600780c */ /* 0x040fe40006741670 */
[----:B--2---:R-:W-:Y:S01]  /*a890*/  F2FP.SATFINITE.E4M3.F32.PACK_AB_MERGE_C R19, RZ, R128, RZ ;  /* 0x00000080ff13723e */ /* 0x004fe200048070ff */
[----:B------:R-:W-:Y:S01]  /*a8a0*/  @!P0 STG.E.U8 desc[UR24][R22.64+0x88], R129 ;  /* 0x0000888116008986 */ /* 0x000fe2000c101118 */
[----:B------:R-:W-:Y:S02]  /*a8b0*/  ISETP.LT.OR P1, PT, R6, 0x9, !P1 ;  /* 0x000000090600780c */ /* 0x000fe40004f21670 */
[----:B------:R-:W-:Y:S01]  /*a8c0*/  ISETP.GE.AND P0, PT, R26, 0x99, PT ;  /* 0x000000991a00780c */ /* 0x000fe20003f06270 */
[----:B------:R1:W-:Y:S01]  /*a8d0*/  @!P5 STG.E.U8 desc[UR24][R22.64+0x89], R19 ;  /* 0x000089131600d986 */ /* 0x0003e2000c101118 */
[----:B------:R-:W-:-:S02]  /*a8e0*/  ISETP.LT.OR P5, PT, R6, 0x9, !P4 ;  /* 0x000000090600780c */ /* 0x000fc400067a1670 */
[----:B------:R-:W-:Y:S01]  /*a8f0*/  ISETP.GE.AND P4, PT, R26, 0x9a, PT ;  /* 0x0000009a1a00780c */ /* 0x000fe20003f86270 */
[----:B------:R-:W-:Y:S01]  /*a900*/  @!P6 STG.E.U8 desc[UR24][R20.64+0x90], R127 ;  /* 0x0000907f1400e986 */ /* 0x000fe2000c101118 */
[C---:B------:R-:W-:Y:S02]  /*a910*/  ISETP.LT.OR P6, PT, R6.reuse, 0x1, !P0 ;  /* 0x000000010600780c */ /* 0x040fe400047c1670 */
[----:B------:R-:W-:Y:S01]  /*a920*/  F2FP.SATFINITE.E4M3.F32.PACK_AB_MERGE_C R125, RZ, R125, RZ ;  /* 0x0000007dff7d723e */ /* 0x000fe200048070ff */
[----:B------:R-:W-:Y:S01]  /*a930*/  @!P2 STG.E.U8 desc[UR24][R20.64+0x91], R25 ;  /* 0x000091191400a986 */ /* 0x000fe2000c101118 */
[----:B------:R-:W-:Y:S02]  /*a940*/  ISETP.LT.OR P2, PT, R6, 0x1, !P4 ;  /* 0x000000010600780c */ /* 0x000fe40006741670 */
[----:B0-----:R-:W-:Y:S01]  /*a950*/  F2FP.SATFINITE.E4M3.F32.PACK_AB_MERGE_C R5, RZ, R124, RZ ;  /* 0x0000007cff05723e */ /* 0x001fe200048070ff */
[----:B------:R-:W-:Y:S01]  /*a960*/  @!P1 STG.E.U8 desc[UR24][R22.64+0x90], R125 ;  /* 0x0000907d16009986 */ /* 0x000fe2000c101118 */
[----:B-1----:R-:W-:-:S02]  /*a970*/  F2FP.SATFINITE.E4M3.F32.PACK_AB_MERGE_C R19, RZ, R122, RZ ;  /* 0x0000007aff13723e */ /* 0x002fc400048070ff */
[----:B------:R-:W-:Y:S01]  /*a980*/  F2FP.SATFINITE.E4M3.F32.PACK_AB_MERGE_C R123, RZ, R123, RZ ;  /* 0x0000007bff7b723e */ /* 0x000fe200048070ff */
[----:B------:R0:W-:Y:S01]  /*a990*/  @!P5 STG.E.U8 desc[UR24][R22.64+0x91], R5 ;  /* 0x000091051600d986 */ /* 0x0001e2000c101118 */
[C---:B------:R-:W-:Y:S02]  /*a9a0*/  ISETP.LT.OR P0, PT, R6.reuse, 0x9, !P0 ;  /* 0x000000090600780c */ /* 0x040fe40004701670 */
[----:B------:R-:W-:Y:S01]  /*a9b0*/  ISETP.LT.OR P1, PT, R6, 0x9, !P4 ;  /* 0x000000090600780c */ /* 0x000fe20006721670 */
[----:B------:R-:W-:Y:S01]  /*a9c0*/  @!P6 STG.E.U8 desc[UR24][R20.64+0x98], R123 ;  /* 0x0000987b1400e986 */ /* 0x000fe2000c101118 */
[C---:B------:R-:W-:Y:S02]  /*a9d0*/  ISETP.GE.AND P4, PT, R26.reuse, 0xa2, PT ;  /* 0x000000a21a00780c */ /* 0x040fe40003f86270 */
[----:B------:R-:W-:Y:S01]  /*a9e0*/  F2FP.SATFINITE.E4M3.F32.PACK_AB_MERGE_C R121, RZ, R121, RZ ;  /* 0x00000079ff79723e */ /* 0x000fe200048070ff */
[----:B------:R1:W-:Y:S01]  /*a9f0*/  @!P2 STG.E.U8 desc[UR24][R20.64+0x99], R19 ;  /* 0x000099131400a986 */ /* 0x0003e2000c101118 */
[----:B------:R-:W-:-:S02]  /*aa00*/  ISETP.GE.AND P2, PT, R26, 0xa1, PT ;  /* 0x000000a11a00780c */ /* 0x000fc40003f46270 */
[C---:B------:R-:W-:Y:S02]  /*aa10*/  ISETP.LT.OR P6, PT, R6.reuse, 0x1, !P4 ;  /* 0x000000010600780c */ /* 0x040fe400067c1670 */
[C---:B------:R-:W-:Y:S01]  /*aa20*/  ISETP.LT.OR P5, PT, R6.reuse, 0x1, !P2 ;  /* 0x000000010600780c */ /* 0x040fe200057a1670 */
[----:B------:R-:W-:Y:S01]  /*aa30*/  @!P0 STG.E.U8 desc[UR24][R22.64+0x98], R121 ;  /* 0x0000987916008986 */ /* 0x000fe2000c101118 */
[----:B0-----:R-:W-:Y:S02]  /*aa40*/  F2FP.SATFINITE.E4M3.F32.PACK_AB_MERGE_C R5, RZ, R120, RZ ;  /* 0x00000078ff05723e */ /* 0x001fe400048070ff */
[----:B------:R-:W-:Y:S02]  /*aa50*/  F2FP.SATFINITE.E4M3.F32.PACK_AB_MERGE_C R119, RZ, R119, RZ ;  /* 0x00000077ff77723e */ /* 0x000fe400048070ff */
[----:B------:R-:W-:Y:S01]  /*aa60*/  ISETP.LT.OR P0, PT, R6, 0x9, !P2 ;  /* 0x000000090600780c */ /* 0x000fe20005701670 */
[----:B------:R0:W-:Y:S01]  /*aa70*/  @!P1 STG.E.U8 desc[UR24][R22.64+0x99], R5 ;  /* 0x0000990516009986 */ /* 0x0001e2000c101118 */
[----:B-1----:R-:W-:-:S02]  /*aa80*/  F2FP.SATFINITE.E4M3.F32.PACK_AB_MERGE_C R19, RZ, R118, RZ ;  /* 0x00000076ff13723e */ /* 0x002fc400048070ff */
[C---:B------:R-:W-:Y:S02]  /*aa90*/  ISETP.GE.AND P1, PT, R26.reuse, 0xaa, PT ;  /* 0x000000aa1a00780c */ /* 0x040fe40003f26270 */
[----:B------:R-:W-:Y:S01]  /*aaa0*/  ISETP.GE.AND P2, PT, R26, 0xa9, PT ;  /* 0x000000a91a00780c */ /* 0x000fe20003f46270 */
[----:B------:R-:W-:Y:S01]  /*aab0*/  @!P5 STG.E.U8 desc[UR24][R20.64+0xa0], R119 ;  /* 0x0000a0771400d986 */ /* 0x000fe2000c101118 */
[C---:B------:R-:W-:Y:S02]  /*aac0*/  ISETP.LT.OR P4, PT, R6.reuse, 0x9, !P4 ;  /* 0x000000090600780c */ /* 0x040fe40006781670 */
[C---:B------:R-:W-:Y:S01]  /*aad0*/  ISETP.LT.OR P5, PT, R6.reuse, 0x1, !P2 ;  /* 0x000000010600780c */ /* 0x040fe200057a1670 */
[----:B------:R1:W-:Y:S01]  /*aae0*/  @!P6 STG.E.U8 desc[UR24][R20.64+0xa1], R19 ;  /* 0x0000a1131400e986 */ /* 0x0003e2000c101118 */
[C---:B------:R-:W-:Y:S02]  /*aaf0*/  ISETP.LT.OR P6, PT, R6.reuse, 0x1, !P1 ;  /* 0x000000010600780c */ /* 0x040fe40004fc1670 */
[----:B------:R-:W-:-:S02]  /*ab00*/  ISETP.LT.OR P2, PT, R6, 0x9, !P2 ;  /* 0x000000090600780c */ /* 0x000fc40005741670 */
[----:B------:R-:W-:Y:S02]  /*ab10*/  ISETP.LT.OR P1, PT, R6, 0x9, !P1 ;  /* 0x000000090600780c */ /* 0x000fe40004f21670 */
[----:B------:R-:W-:Y:S02]  /*ab20*/  F2FP.SATFINITE.E4M3.F32.PACK_AB_MERGE_C R117, RZ, R117, RZ ;  /* 0x00000075ff75723e */ /* 0x000fe400048070ff */
[----:B0-----:R-:W-:Y:S02]  /*ab30*/  F2FP.SATFINITE.E4M3.F32.PACK_AB_MERGE_C R5, RZ, R116, RZ ;  /* 0x00000074ff05723e */ /* 0x001fe400048070ff */
[----:B------:R-:W-:Y:S01]  /*ab40*/  F2FP.SATFINITE.E4M3.F32.PACK_AB_MERGE_C R115, RZ, R115, RZ ;  /* 0x00000073ff73723e */ /* 0x000fe200048070ff */
[----:B------:R0:W-:Y:S01]  /*ab50*/  @!P0 STG.E.U8 desc[UR24][R22.64+0xa0], R117 ;  /* 0x0000a07516008986 */ /* 0x0001e2000c101118 */
[----:B-1----:R-:W-:Y:S02]  /*ab60*/  F2FP.SATFINITE.E4M3.F32.PACK_AB_MERGE_C R19, RZ, R114, RZ ;  /* 0x00000072ff13723e */ /* 0x002fe400048070ff */
[----:B------:R-:W-:Y:S01]  /*ab70*/  F2FP.SATFINITE.E4M3.F32.PACK_AB_MERGE_C R113, RZ, R113, RZ ;  /* 0x00000071ff71723e */ /* 0x000fe200048070ff */
[----:B------:R0:W-:Y:S01]  /*ab80*/  @!P4 STG.E.U8 desc[UR24][R22.64+0xa1], R5 ;  /* 0x0000a1051600c986 */ /* 0x0001e2000c101118 */
[----:B------:R-:W-:-:S03]  /*ab90*/  F2FP.SATFINITE.E4M3.F32.PACK_AB_MERGE_C R25, RZ, R112, RZ ;  /* 0x00000070ff19723e */ /* 0x000fc600048070ff */
[----:B------:R0:W-:Y:S04]  /*aba0*/  @!P6 STG.E.U8 desc[UR24][R20.64+0xa9], R19 ;  /* 0x0000a9131400e986 */ /* 0x0001e8000c101118 */
[----:B------:R0:W-:Y:S04]  /*abb0*/  @!P5 STG.E.U8 desc[UR24][R20.64+0xa8], R115 ;  /* 0x0000a8731400d986 */ /* 0x0001e8000c101118 */
[----:B------:R0:W-:Y:S04]  /*abc0*/  @!P2 STG.E.U8 desc[UR24][R22.64+0xa8], R113 ;  /* 0x0000a8711600a986 */ /* 0x0001e8000c101118 */
[----:B------:R0:W-:Y:S02]  /*abd0*/  @!P1 STG.E.U8 desc[UR24][R22.64+0xa9], R25 ;  /* 0x0000a91916009986 */ /* 0x0001e4000c101118 */
.L_x_218:
[----:B------:R-:W-:Y:S05]  /*abe0*/  BSYNC B0 ;  /* 0x0000000000007941 */ /* 0x000fea0003800000 */
.L_x_40:
[C---:B------:R-:W-:Y:S01]  /*abf0*/  LEA R2, P0, R8.reuse, R2, 0x1 ;  /* 0x0000000208027211 */ /* 0x040fe200078008ff */
[----:B------:R-:W-:Y:S01]  /*ac00*/  ULDC.64 UR14, c[0x0][0x650] ;  /* 0x00019400000e7ab9 */ /* 0x000fe20000000a00 */
[----:B-----5:R-:W-:Y:S01]  /*ac10*/  IMAD.U32 R4, RZ, RZ, UR13 ;  /* 0x0000000dff047e24 */ /* 0x020fe2000f8e00ff */
[----:B0-23--:R-:W-:Y:S01]  /*ac20*/  PRMT R18, RZ, 0x7610, R18 ;  /* 0x00007610ff127816 */ /* 0x00dfe20000000012 */
[----:B------:R-:W-:Y:S01]  /*ac30*/  IMAD.MOV.U32 R6, RZ, RZ, -0x1 ;  /* 0xffffffffff067424 */ /* 0x000fe200078e00ff */
[----:B------:R-:W-:Y:S01]  /*ac40*/  LEA.HI.X R3, R8, R3, R0, 0x1, P0 ;  /* 0x0000000308037211 */ /* 0x000fe200000f0c00 */
[----:B------:R0:W-:Y:S01]  /*ac50*/  SYNCS.ARRIVE.TRANS64.A1T0 RZ, [R4+UR9], RZ ;  /* 0x000000ff04ff79a7 */ /* 0x0001e20008100009 */
[----:B------:R-:W-:Y:S01]  /*ac60*/  ISETP.GE.U32.AND P0, PT, R2, UR14, PT ;  /* 0x0000000e02007c0c */ /* 0x000fe2000bf06070 */
[----:B------:R-:W-:-:S03]  /*ac70*/  IMAD.MOV.U32 R5, RZ, RZ, -0x1 ;  /* 0xffffffffff057424 */ /* 0x000fc600078e00ff */
[----:B------:R-:W-:Y:S01]  /*ac80*/  ISETP.GE.U32.AND.EX P0, PT, R3, UR15, PT, P0 ;  /* 0x0000000f03007c0c */ /* 0x000fe2000bf06100 */
[----:B0-----:R-:W-:-:S12]  /*ac90*/  IMAD.MOV.U32 R4, RZ, RZ, -0x1 ;  /* 0xffffffffff047424 */ /* 0x001fd800078e00ff */
[----:B------:R-:W-:Y:S05]  /*aca0*/  @P0 BRA `(.L_x_219) ;  /* 0x0000000400600947 */ /* 0x000fea0003800000 */
[----:B------:R-:W0:Y:S01]  /*acb0*/  S2R R28, SR_CTAID.X ;  /* 0x00000000001c7919 */ /* 0x000e220000002500 */
[----:B------:R-:W2:Y:S01]  /*acc0*/  LDC.64 R22, c[0x0][0x628] ;  /* 0x00018a00ff167b82 */ /* 0x000ea20000000a00 */
[----:B------:R-:W-:Y:S01]  /*acd0*/  ULDC UR5, c[0x0][0x150] ;  /* 0x0000540000057ab9 */ /* 0x000fe20000000800 */
[----:B-1--4-:R-:W-:Y:S01]  /*ace0*/  IMAD.MOV.U32 R20, RZ, RZ, R2 ;  /* 0x000000ffff147224 */ /* 0x012fe200078e0002 */
[----:B------:R-:W1:Y:S01]  /*acf0*/  S2R R30, SR_CTAID.Y ;  /* 0x00000000001e7919 */ /* 0x000e620000002600 */
[----:B------:R-:W-:-:S04]  /*ad00*/  IMAD.MOV.U32 R21, RZ, RZ, R3 ;  /* 0x000000ffff157224 */ /* 0x000fc800078e0003 */
[----:B------:R-:W3:Y:S08]  /*ad10*/  LDC R31, c[0x0][0x144] ;  /* 0x00005100ff1f7b82 */ /* 0x000ef00000000800 */
[----:B------:R-:W4:Y:S08]  /*ad20*/  LDC R6, c[0x0][0x630] ;  /* 0x00018c00ff067b82 */ /* 0x000f300000000800 */
[----:B------:R-:W1:Y:S01]  /*ad30*/  LDC.64 R26, c[0x0][0x620] ;  /* 0x00018800ff1a7b82 */ /* 0x000e620000000a00 */
[----:B--2---:R-:W-:-:S04]  /*ad40*/  ISETP.NE.U32.AND P0, PT, R22, RZ, PT ;  /* 0x000000ff1600720c */ /* 0x004fc80003f05070 */
[----:B------:R-:W-:Y:S02]  /*ad50*/  ISETP.NE.AND.EX P0, PT, R23, RZ, PT, P0 ;  /* 0x000000ff1700720c */ /* 0x000fe40003f05300 */
[----:B0-----:R-:W-:-:S05]  /*ad60*/  I2FP.F32.U32 R4, R28 ;  /* 0x0000001c00047245 */ /* 0x001fca0000201000 */
[----:B------:R-:W-:-:S04]  /*ad70*/  FMUL R4, R4, UR5 ;  /* 0x0000000504047c20 */ /* 0x000fc80008400000 */
[----:B------:R0:W2:Y:S02]  /*ad80*/  F2I.U32.TRUNC.NTZ R29, R4 ;  /* 0x00000004001d7305 */ /* 0x0000a4000020f000 */
[----:B---34-:R-:W-:Y:S05]  /*ad90*/  @!P0 BRA `(.L_x_220) ;  /* 0x0000000000288947 */ /* 0x018fea0003800000 */
[----:B------:R-:W3:Y:S02]  /*ada0*/  LDC R5, c[0x0][0x634] ;  /* 0x00018d00ff057b82 */ /* 0x000ee40000000800 */
[----:B---3--:R-:W-:-:S05]  /*adb0*/  IADD3 R21, P0, R2, R5, RZ ;  /* 0x0000000502157210 */ /* 0x008fca0007f1e0ff */
[----:B------:R-:W-:-:S04]  /*adc0*/  IMAD.X R25, RZ, RZ, R3, P0 ;  /* 0x000000ffff197224 */ /* 0x000fc800000e0603 */
[----:B0-----:R-:W-:-:S04]  /*add0*/  IMAD.WIDE.U32 R4, R25, R22, RZ ;  /* 0x0000001619047225 */ /* 0x001fc800078e00ff */
[----:B------:R-:W-:-:S04]  /*ade0*/  IMAD.WIDE.U32 R18, P0, R21, R23, R4 ;  /* 0x0000001715127225 */ /* 0x000fc80007800004 */
[----:B------:R-:W-:-:S04]  /*adf0*/  IMAD.WIDE.U32 R4, R21, R22, RZ ;  /* 0x0000001615047225 */ /* 0x000fc800078e00ff */
[----:B------:R-:W-:Y:S01]  /*ae00*/  IMAD.X R21, RZ, RZ, RZ, P0 ;  /* 0x000000ffff157224 */ /* 0x000fe200000e06ff */
[----:B------:R-:W-:Y:S01]  /*ae10*/  IADD3 RZ, P0, R5, R18, RZ ;  /* 0x0000001205ff7210 */ /* 0x000fe20007f1e0ff */
[----:B------:R-:W-:-:S04]  /*ae20*/  IMAD.MOV.U32 R20, RZ, RZ, R19 ;  /* 0x000000ffff147224 */ /* 0x000fc800078e0013 */
[----:B------:R-:W-:-:S08]  /*ae30*/  IMAD.WIDE.U32.X R20, R25, R23, R20, P0 ;  /* 0x0000001719147225 */ /* 0x000fd000000e0414 */
.L_x_220:
[-CC-:B------:R-:W-:Y:S01]  /*ae40*/  SHF.R.U64 R24, R20, R6.reuse, R21.reuse ;  /* 0x0000000614187219 */ /* 0x180fe20000001215 */
[----:B------:R-:W3:Y:S01]  /*ae50*/  LDC.64 R34, c[0x0][0x640] ;  /* 0x00019000ff227b82 */ /* 0x000ee20000000a00 */
[----:B0-----:R-:W-:Y:S01]  /*ae60*/  SHF.R.U32.HI R4, RZ, R6, R21 ;  /* 0x00000006ff047219 */ /* 0x001fe20000011615 */
[----:B--2---:R-:W-:Y:S01]  /*ae70*/  IMAD.MOV R29, RZ, RZ, -R29 ;  /* 0x000000ffff1d7224 */ /* 0x004fe200078e0a1d */
[----:B------:R-:W-:Y:S01]  /*ae80*/  IADD3 R19, P0, RZ, -R24, RZ ;  /* 0x80000018ff137210 */ /* 0x000fe20007f1e0ff */
[----:B------:R-:W-:Y:S01]  /*ae90*/  ULDC UR5, c[0x0][0x154] ;  /* 0x0000550000057ab9 */ /* 0x000fe20000000800 */
[----:B------:R-:W-:Y:S02]  /*aea0*/  IMAD.MOV.U32 R21, RZ, RZ, 0x1 ;  /* 0x00000001ff157424 */ /* 0x000fe400078e00ff */
[----:B------:R-:W-:Y:S01]  /*aeb0*/  IMAD R29, R31, R29, R28 ;  /* 0x0000001d1f1d7224 */ /* 0x000fe200078e021c */
[----:B------:R-:W0:Y:S01]  /*aec0*/  LDC R18, c[0x0][0x618] ;  /* 0x00018600ff127b82 */ /* 0x000e220000000800 */
[----:B------:R-:W-:-:S04]  /*aed0*/  IMAD.X R5, RZ, RZ, ~R4, P0 ;  /* 0x000000ffff057224 */ /* 0x000fc800000e0e04 */
[-C--:B-1----:R-:W-:Y:S02]  /*aee0*/  IMAD R6, R5, R26.reuse, RZ ;  /* 0x0000001a05067224 */ /* 0x082fe400078e02ff */
[C---:B------:R-:W-:Y:S01]  /*aef0*/  IMAD.WIDE.U32 R4, R19.reuse, R26, R2 ;  /* 0x0000001a13047225 */ /* 0x040fe200078e0002 */
[----:B------:R-:W1:Y:S03]  /*af00*/  LDC R20, c[0x0][0x608] ;  /* 0x00018200ff147b82 */ /* 0x000e660000000800 */
[----:B------:R-:W-:Y:S01]  /*af10*/  IMAD R19, R19, R27, R6 ;  /* 0x0000001b13137224 */ /* 0x000fe200078e0206 */
[----:B------:R-:W-:-:S03]  /*af20*/  I2FP.F32.U32 R6, R30 ;  /* 0x0000001e00067245 */ /* 0x000fc60000201000 */
[----:B------:R-:W-:Y:S01]  /*af30*/  IMAD.IADD R5, R5, 0x1, R19 ;  /* 0x0000000105057824 */ /* 0x000fe200078e0213 */
[----:B------:R-:W2:Y:S01]  /*af40*/  LDC R32, c[0x0][0x658] ;  /* 0x00019600ff207b82 */ /* 0x000ea20000000800 */
[----:B---3--:R-:W-:Y:S01]  /*af50*/  ISETP.NE.U32.AND P0, PT, R34, RZ, PT ;  /* 0x000000ff2200720c */ /* 0x008fe20003f05070 */
[----:B------:R-:W-:-:S03]  /*af60*/  IMAD.MOV.U32 R19, RZ, RZ, -0x1 ;  /* 0xffffffffff137424 */ /* 0x000fc600078e00ff */
[----:B------:R-:W-:-:S03]  /*af70*/  ISETP.NE.AND.EX P0, PT, R35, RZ, PT, P0 ;  /* 0x000000ff2300720c */ /* 0x000fc60003f05300 */
[----:B------:R-:W3:Y:S01]  /*af80*/  LDC R27, c[0x0][0x148] ;  /* 0x00005200ff1b7b82 */ /* 0x000ee20000000800 */
[-CC-:B0-----:R-:W-:Y:S02]  /*af90*/  SHF.R.U64 R22, R4, R18.reuse, R5.reuse ;  /* 0x0000001204167219 */ /* 0x181fe40000001205 */
[----:B------:R-:W-:Y:S01]  /*afa0*/  SHF.R.U32.HI R5, RZ, R18, R5 ;  /* 0x00000012ff057219 */ /* 0x000fe20000011605 */
[----:B------:R-:W-:-:S04]  /*afb0*/  FMUL R18, R6, UR5 ;  /* 0x0000000506127c20 */ /* 0x000fc80008400000 */
[----:B------:R-:W0:Y:S01]  /*afc0*/  LDC R28, c[0x0][0x600] ;  /* 0x00018000ff1c7b82 */ /* 0x000e220000000800 */
[----:B------:R4:W0:Y:S01]  /*afd0*/  F2I.U32.TRUNC.NTZ R25, R18 ;  /* 0x0000001200197305 */ /* 0x000822000020f000 */
[-CC-:B-1----:R-:W-:Y:S02]  /*afe0*/  SHF.R.U64 R6, R22, R20.reuse, R5.reuse ;  /* 0x0000001416067219 */ /* 0x182fe40000001205 */
[----:B------:R-:W-:-:S04]  /*aff0*/  SHF.R.U32.HI R5, RZ, R20, R5 ;  /* 0x00000014ff057219 */ /* 0x000fc80000011605 */
[----:B------:R-:W1:Y:S01]  /*b000*/  LDC R33, c[0x0][0x648] ;  /* 0x00019200ff217b82 */ /* 0x000e620000000800 */
[-CC-:B--2---:R-:W-:Y:S02]  /*b010*/  SHF.R.U64 R26, R6, R32.reuse, R5.reuse ;  /* 0x00000020061a7219 */ /* 0x184fe40000001205 */
[-C--:B------:R-:W-:Y:S02]  /*b020*/  SHF.L.U32 R19, R19, R32.reuse, RZ ;  /* 0x0000002013137219 */ /* 0x080fe400000006ff */
[-C--:B------:R-:W-:Y:S01]  /*b030*/  SHF.R.U32.HI R5, RZ, R32.reuse, R5 ;  /* 0x00000020ff057219 */ /* 0x080fe20000011605 */
[----:B------:R-:W-:Y:S01]  /*b040*/  IMAD.MOV.U32 R4, RZ, RZ, R26 ;  /* 0x000000ffff047224 */ /* 0x000fe200078e001a */
[----:B------:R-:W-:Y:S01]  /*b050*/  SHF.L.U32 R32, R21, R32, RZ ;  /* 0x0000002015207219 */ /* 0x000fe200000006ff */
[----:B------:R-:W2:Y:S01]  /*b060*/  LDC R36, c[0x0][0x638] ;  /* 0x00018e00ff247b82 */ /* 0x000ea20000000800 */
[----:B------:R-:W-:-:S07]  /*b070*/  LOP3.LUT R31, RZ, R19, RZ, 0x33, !PT ;  /* 0x00000013ff1f7212 */ /* 0x000fce00078e33ff */
[----:B------:R-:W0:Y:S01]  /*b080*/  LDC R37, c[0x0][0x610] ;  /* 0x00018400ff257b82 */ /* 0x000e220000000800 */
[----:B----4-:R-:W-:Y:S05]  /*b090*/  @!P0 BRA `(.L_x_221) ;  /* 0x0000000000288947 */ /* 0x010fea0003800000 */
[----:B------:R-:W4:Y:S02]  /*b0a0*/  LDC R21, c[0x0][0x64c] ;  /* 0x00019300ff157b82 */ /* 0x000f240000000800 */
[----:B----4-:R-:W-:-:S05]  /*b0b0*/  IADD3 R21, P0, R26, R21, RZ ;  /* 0x000000151a157210 */ /* 0x010fca0007f1e0ff */
        /* <DEDUP_REMOVED lines=8> */
.L_x_221:
[----:B-1----:R-:W-:Y:S01]  /*b140*/  SHF.R.U64 R4, R4, R33, R5 ;  /* 0x0000002104047219 */ /* 0x002fe20000001205 */
[----:B0-----:R-:W-:Y:S01]  /*b150*/  VIADD R21, R28, 0xffffffff ;  /* 0xffffffff1c157836 */ /* 0x001fe20000000000 */
[----:B------:R-:W-:Y:S01]  /*b160*/  LOP3.LUT R19, R6, R31, RZ, 0xc0, !PT ;  /* 0x0000001f06137212 */ /* 0x000fe200078ec0ff */
[----:B------:R-:W-:Y:S02]  /*b170*/  IMAD.MOV R25, RZ, RZ, -R25 ;  /* 0x000000ffff197224 */ /* 0x000fe400078e0a19 */
[----:B------:R-:W-:Y:S02]  /*b180*/  IMAD.MOV R5, RZ, RZ, -R4 ;  /* 0x000000ffff057224 */ /* 0x000fe400078e0a04 */
[----:B------:R-:W-:Y:S01]  /*b190*/  IMAD R6, R32, R4, R19 ;  /* 0x0000000420067224 */ /* 0x000fe200078e0213 */
[----:B------:R-:W-:Y:S01]  /*b1a0*/  LOP3.LUT R19, R22, R21, RZ, 0xc0, !PT ;  /* 0x0000001516137212 */ /* 0x000fe200078ec0ff */
[----:B---3--:R-:W-:Y:S02]  /*b1b0*/  @P3 IMAD R29, R27, R25, R30 ;  /* 0x000000191b1d3224 */ /* 0x008fe400078e021e */
[----:B--2---:R-:W-:-:S02]  /*b1c0*/  IMAD R4, R5, R36, R26 ;  /* 0x0000002405047224 */ /* 0x004fc400078e021a */
[----:B------:R-:W-:Y:S02]  /*b1d0*/  IMAD R6, R6, R37, R29 ;  /* 0x0000002506067224 */ /* 0x000fe400078e021d */
[----:B------:R-:W-:Y:S02]  /*b1e0*/  IMAD R19, R4, R28, R19 ;  /* 0x0000001c04137224 */ /* 0x000fe400078e0213 */
[----:B------:R-:W-:Y:S02]  /*b1f0*/  IMAD.MOV.U32 R18, RZ, RZ, 0x1 ;  /* 0x00000001ff127424 */ /* 0x000fe400078e00ff */
[----:B------:R-:W-:Y:S01]  /*b200*/  IMAD.MOV.U32 R4, RZ, RZ, R24 ;  /* 0x000000ffff047224 */ /* 0x000fe200078e0018 */
[----:B------:R-:W-:Y:S02]  /*b210*/  SEL R5, R19, R6, !P3 ;  /* 0x0000000613057207 */ /* 0x000fe40005800000 */
[----:B------:R-:W-:-:S07]  /*b220*/  SEL R6, R6, R19, !P3 ;  /* 0x0000001306067207 */ /* 0x000fce0005800000 */
.L_x_219:
[----:B------:R-:W-:Y:S02]  /*b230*/  LOP3.LUT P0, RZ, R18, 0xff, RZ, 0xc0, !PT ;  /* 0x000000ff12ff7812 */ /* 0x000fe4000780c0ff */
[----:B------:R-:W-:-:S11]  /*b240*/  LOP3.LUT R201, R201, 0x1, RZ, 0x3c, !PT ;  /* 0x00000001c9c97812 */ /* 0x000fd600078e3cff */
[----:B------:R-:W-:Y:S05]  /*b250*/  @P0 BRA `(.L_x_222) ;  /* 0xffffff6400540947 */ /* 0x000fea000383ffff */
[----:B------:R-:W-:Y:S05]  /*b260*/  EXIT ;  /* 0x000000000000794d */ /* 0x000fea0003800000 */
.L_x_18:
[----:B------:R-:W-:-:S08]  /*b270*/  ISETP.NE.AND P0, PT, R18, RZ, PT ;  /* 0x000000ff1200720c */ /* 0x000fd00003f05270 */
[----:B--23-5:R-:W0:-:S00]  /*b280*/  USETMAXREG.DEALLOC.CTAPOOL 0x28 ;  /* 0x00000028000079c8 */ /* 0x02ce0000080e0500 */
[----:B------:R-:W-:Y:S05]  /*b290*/  @P0 EXIT ;  /* 0x000000000000094d */ /* 0x000fea0003800000 */
[----:B0-----:R-:W-:Y:S01]  /*b2a0*/  LOP3.LUT P0, RZ, R20, 0xff, RZ, 0xc0, !PT ;  /* 0x000000ff14ff7812 */ /* 0x001fe2000780c0ff */
[----:B------:R-:W-:Y:S02]  /*b2b0*/  IMAD.MOV.U32 R12, RZ, RZ, 0x1 ;  /* 0x00000001ff0c7424 */ /* 0x000fe400078e00ff */
[----:B------:R-:W-:-:S10]  /*b2c0*/  IMAD.MOV.U32 R13, RZ, RZ, RZ ;  /* 0x000000ffff0d7224 */ /* 0x000fd400078e00ff */
[----:B------:R-:W-:Y:S05]  /*b2d0*/  @!P0 BRA `(.L_x_223) ;  /* 0x0000000c00188947 */ /* 0x000fea0003800000 */
[----:B------:R-:W0:Y:S01]  /*b2e0*/  S2R R16, SR_CgaCtaId ;  /* 0x0000000000107919 */ /* 0x000e220000008800 */
[----:B------:R-:W-:Y:S01]  /*b2f0*/  LOP3.LUT P0, RZ, R15, 0x1f, RZ, 0xc0, !PT ;  /* 0x0000001f0fff7812 */ /* 0x000fe2000780c0ff */
[----:B------:R-:W-:Y:S01]  /*b300*/  ULDC UR5, c[0x0][0x658] ;  /* 0x0001960000057ab9 */ /* 0x000fe20000000800 */
[----:B------:R-:W-:Y:S01]  /*b310*/  UMOV UR7, 0xffffffff ;  /* 0xffffffff00077882 */ /* 0x000fe20000000000 */
[----:B------:R-:W-:Y:S01]  /*b320*/  BSSY B0, `(.L_x_223) ;  /* 0x00000c1000007945 */ /* 0x000fe20003800000 */
[C---:B------:R-:W-:Y:S01]  /*b330*/  ISETP.NE.AND P2, PT, R14.reuse, RZ, PT ;  /* 0x000000ff0e00720c */ /* 0x040fe20003f45270 */
[----:B------:R-:W-:Y:S01]  /*b340*/  USHF.L.U32 UR7, UR7, UR5, URZ ;  /* 0x0000000507077299 */ /* 0x000fe2000800063f */
[----:B------:R-:W-:Y:S01]  /*b350*/  ISETP.NE.OR P0, PT, R14, RZ, !P0 ;  /* 0x000000ff0e00720c */ /* 0x000fe20004705670 */
[----:B------:R-:W-:Y:S01]  /*b360*/  IMAD.MOV.U32 R15, RZ, RZ, 0x1 ;  /* 0x00000001ff0f7424 */ /* 0x000fe200078e00ff */
[----:B------:R-:W-:Y:S01]  /*b370*/  LOP3.LUT R14, R7, 0x2, RZ, 0xfc, !PT ;  /* 0x00000002070e7812 */ /* 0x000fe200078efcff */
[----:B------:R-:W-:Y:S01]  /*b380*/  IMAD.MOV.U32 R12, RZ, RZ, 0x1 ;  /* 0x00000001ff0c7424 */ /* 0x000fe200078e00ff */
[----:B------:R-:W-:Y:S01]  /*b390*/  ULDC UR4, c[0x0][0x600] ;  /* 0x0001800000047ab9 */ /* 0x000fe20000000800 */
[----:B------:R-:W-:Y:S01]  /*b3a0*/  IMAD.MOV.U32 R13, RZ, RZ, RZ ;  /* 0x000000ffff0d7224 */ /* 0x000fe200078e00ff */
[----:B------:R-:W-:Y:S01]  /*b3b0*/  UMOV UR8, 0x1 ;  /* 0x0000000100087882 */ /* 0x000fe20000000000 */
[----:B------:R-:W-:-:S02]  /*b3c0*/  UIADD3 UR19, UR6, 0x1, URZ ;  /* 0x0000000106137890 */ /* 0x000fc4000fffe03f */
[----:B------:R-:W-:Y:S02]  /*b3d0*/  UIADD3 UR13, UR4, -0x1, URZ ;  /* 0xffffffff040d7890 */ /* 0x000fe4000fffe03f */
[----:B------:R-:W-:Y:S02]  /*b3e0*/  USHF.L.U32 UR17, UR8, UR5, URZ ;  /* 0x0000000508117299 */ /* 0x000fe4000800063f */
[----:B------:R-:W-:Y:S01]  /*b3f0*/  ULOP3.LUT UR16, URZ, UR7, URZ, 0x33, !UPT ;  /* 0x000000073f107292 */ /* 0x000fe2000f8e333f */
[----:B------:R-:W-:Y:S01]  /*b400*/  ULDC.64 UR20, c[0x0][0x198] ;  /* 0x0000660000147ab9 */ /* 0x000fe20000000a00 */
[----:B0-----:R-:W-:-:S10]  /*b410*/  LOP3.LUT R16, R16, 0x1, RZ, 0xc0, !PT ;  /* 0x0000000110107812 */ /* 0x001fd400078ec0ff */
.L_x_235:
[----:B------:R-:W-:-:S03]  /*b420*/  UMOV UR4, 0xffffffff ;  /* 0xffffffff00047882 */ /* 0x000fc60000000000 */
[----:B------:R-:W-:Y:S05]  /*b430*/  BRA.DIV UR4, `(.L_x_224) ;  /* 0x00000016046c7947 */ /* 0x000fea000b800000 */
[----:B------:R-:W-:-:S13]  /*b440*/  ELECT P1, URZ, PT ;  /* 0x00000000003f782f */ /* 0x000fda0003820000 */
.L_x_259:
[----:B------:R-:W0:Y:S01]  /*b450*/  LDC R10, c[0x0][0x28c] ;  /* 0x0000a300ff0a7b82 */ /* 0x000e220000000800 */
[----:B------:R-:W-:Y:S01]  /*b460*/  BSSY B1, `(.L_x_225) ;  /* 0x0000039000017945 */ /* 0x000fe20003800000 */
[----:B0-----:R-:W-:-:S13]  /*b470*/  ISETP.LT.OR P1, PT, R10, 0x1, !P1 ;  /* 0x000000010a00780c */ /* 0x001fda0004f21670 */
[----:B------:R-:W-:Y:S05]  /*b480*/  @P1 BRA `(.L_x_226) ;  /* 0x0000000000d81947 */ /* 0x000fea0003800000 */
[----:B------:R-:W-:Y:S02]  /*b490*/  IMAD R10, R5, 0x2, R16 ;  /* 0x00000002050a7824 */ /* 0x000fe400078e0210 */
[----:B------:R-:W-:Y:S02]  /*b4a0*/  IMAD.SHL.U32 R18, R6, 0x40, RZ ;  /* 0x0000004006127824 */ /* 0x000fe400078e00ff */
[----:B------:R-:W-:Y:S02]  /*b4b0*/  IMAD.MOV.U32 R21, RZ, RZ, RZ ;  /* 0x000000ffff157224 */ /* 0x000fe400078e00ff */
[----:B------:R-:W-:Y:S02]  /*b4c0*/  IMAD.U32 R22, RZ, RZ, UR19 ;  /* 0x00000013ff167e24 */ /* 0x000fe4000f8e00ff */
[----:B------:R-:W-:Y:S02]  /*b4d0*/  IMAD.MOV.U32 R5, RZ, RZ, R12 ;  /* 0x000000ffff057224 */ /* 0x000fe400078e000c */
[----:B------:R-:W-:-:S02]  /*b4e0*/  IMAD.MOV.U32 R11, RZ, RZ, R13 ;  /* 0x000000ffff0b7224 */ /* 0x000fc400078e000d */
[----:B------:R-:W-:-:S07]  /*b4f0*/  IMAD R17, R10, 0x58, RZ ;  /* 0x000000580a117824 */ /* 0x000fce00078e02ff */
.L_x_230:
[----:B------:R-:W0:Y:S01]  /*b500*/  S2R R19, SR_CgaCtaId ;  /* 0x0000000000137919 */ /* 0x000e220000008800 */
[----:B------:R-:W-:Y:S01]  /*b510*/  MOV R6, 0x400 ;  /* 0x0000040000067802 */ /* 0x000fe20000000f00 */
[----:B------:R-:W1:Y:S03]  /*b520*/  @!P2 LDC R10, c[0x0][0x500] ;  /* 0x00014000ff0aab82 */ /* 0x000e660000000800 */
[----:B0-----:R-:W-:Y:S02]  /*b530*/  LEA R20, R19, R6, 0x18 ;  /* 0x0000000613147211 */ /* 0x001fe400078ec0ff */
[----:B------:R-:W-:-:S03]  /*b540*/  SHF.L.U32 R6, R5, 0x1f, RZ ;  /* 0x0000001f05067819 */ /* 0x000fc600000006ff */
[----:B------:R-:W-:-:S04]  /*b550*/  IMAD R19, R11, 0x8, R20 ;  /* 0x000000080b137824 */ /* 0x000fc800078e0214 */
[----:B------:R-:W0:Y:S02]  /*b560*/  SYNCS.PHASECHK.TRANS64.TRYWAIT P1, [R19+URZ+0x78], R6 ;  /* 0x00007806130075a7 */ /* 0x000e24000802017f */
[----:B01----:R-:W-:Y:S05]  /*b570*/  @!P1 BRA `(.L_x_227) ;  /* 0x00000014003c9947 */ /* 0x003fea0003800000 */
.L_x_260:
[----:B0-----:R-:W-:Y:S01]  /*b580*/  PRMT R6, R14, 0x9910, RZ ;  /* 0x000099100e067816 */ /* 0x001fe200000000ff */
[----:B------:R0:W-:Y:S03]  /*b590*/  @!P2 SYNCS.ARRIVE.TRANS64 RZ, [R19+URZ], R10 ;  /* 0x0000000a13ffa9a7 */ /* 0x0001e6000800003f */
[----:B------:R-:W-:-:S13]  /*b5a0*/  ISETP.NE.AND P1, PT, R6, 0x2, PT ;  /* 0x000000020600780c */ /* 0x000fda0003f25270 */
[----:B0-----:R-:W-:Y:S05]  /*b5b0*/  @P1 BRA `(.L_x_228) ;  /* 0x0000000000041947 */ /* 0x001fea0003800000 */
[----:B------:R-:W-:Y:S01]  /*b5c0*/  BPT.TRAP 0x1 ;  /* 0x000000040000795c */ /* 0x000fe20000300000 */
.L_x_228:
[----:B------:R-:W-:Y:S05]  /*b5d0*/  @P0 BRA `(.L_x_229) ;  /* 0x0000000000040947 */ /* 0x000fea0003800000 */
[----:B------:R-:W-:Y:S01]  /*b5e0*/  BPT.TRAP 0x1 ;  /* 0x000000040000795c */ /* 0x000fe20000300000 */
.L_x_229:
[----:B------:R-:W-:Y:S01]  /*b5f0*/  IMAD R6, R11, 0x2, R16 ;  /* 0x000000020b067824 */ /* 0x000fe200078e0210 */
[----:B------:R-:W-:Y:S01]  /*b600*/  R2UR UR9, R19 ;  /* 0x00000000130972ca */ /* 0x000fe200000e0000 */
[C-C-:B------:R-:W-:Y:S01]  /*b610*/  IMAD R10, R11.reuse, 0x1000, R20.reuse ;  /* 0x000010000b0a7824 */ /* 0x140fe200078e0214 */
[----:B------:R-:W-:Y:S01]  /*b620*/  UIADD3 UR4, UP0, UR20, 0xf0, URZ ;  /* 0x000000f014047890 */ /* 0x000fe2000ff1e03f */
[----:B------:R-:W-:Y:S01]  /*b630*/  IMAD R6, R6, 0x1600, R20 ;  /* 0x0000160006067824 */ /* 0x000fe200078e0214 */
[----:B------:R-:W-:Y:S01]  /*b640*/  R2UR UR11, R18 ;  /* 0x00000000120b72ca */ /* 0x000fe200000e0000 */
[----:B------:R-:W-:Y:S01]  /*b650*/  VIADD R22, R22, 0xffffffff ;  /* 0xffffffff16167836 */ /* 0x000fe20000000000 */
[----:B------:R-:W-:Y:S01]  /*b660*/  R2UR UR5, R10 ;  /* 0x000000000a0572ca */ /* 0x000fe200000e0000 */
[----:B------:R-:W-:Y:S01]  /*b670*/  UIADD3 UR22, UP1, UR20, 0x1f0, URZ ;  /* 0x000001f014167890 */ /* 0x000fe2000ff3e03f */
[----:B------:R-:W-:Y:S01]  /*b680*/  R2UR UR7, R6 ;  /* 0x00000000060772ca */ /* 0x000fe200000e0000 */
[----:B------:R-:W-:Y:S01]  /*b690*/  VIADD R11, R11, 0x1 ;  /* 0x000000010b0b7836 */ /* 0x000fe20000000000 */
[----:B------:R-:W-:Y:S01]  /*b6a0*/  R2UR UR10, R21 ;  /* 0x00000000150a72ca */ /* 0x000fe200000e0000 */
[----:B------:R-:W-:Y:S01]  /*b6b0*/  UIADD3.X UR23, URZ, UR21, URZ, UP1, !UPT ;  /* 0x000000153f177290 */ /* 0x000fe20008ffe43f */
[----:B------:R-:W-:Y:S01]  /*b6c0*/  R2UR UR12, R4 ;  /* 0x00000000040c72ca */ /* 0x000fe200000e0000 */
[----:B------:R-:W-:Y:S01]  /*b6d0*/  UMOV UR14, 0x0 ;  /* 0x00000000000e7882 */ /* 0x000fe20000000000 */
[----:B------:R-:W-:Y:S01]  /*b6e0*/  R2UR UR18, R17 ;  /* 0x00000000111272ca */ /* 0x000fe200000e0000 */
[----:B------:R-:W-:Y:S01]  /*b6f0*/  UMOV UR15, 0x10000000 ;  /* 0x10000000000f7882 */ /* 0x000fe20000000000 */
[----:B------:R-:W-:Y:S01]  /*b700*/  ISETP.GT.AND P4, PT, R22, 0x1, PT ;  /* 0x000000011600780c */ /* 0x000fe20003f84270 */
[----:B------:R-:W-:Y:S01]  /*b710*/  UMOV UR24, 0x30000 ;  /* 0x0003000000187882 */ /* 0x000fe20000000000 */
[----:B------:R-:W-:Y:S01]  /*b720*/  ISETP.NE.AND P1, PT, R11, 0xf, PT ;  /* 0x0000000f0b00780c */ /* 0x000fe20003f25270 */
[----:B------:R-:W-:Y:S01]  /*b730*/  UIADD3 UR8, UR5, 0x200, URZ ;  /* 0x0000020005087890 */ /* 0x000fe2000fffe03f */
[----:B------:R-:W-:Y:S01]  /*b740*/  VIADD R21, R21, 0x40 ;  /* 0x0000004015157836 */ /* 0x000fe20000000000 */
[----:B------:R-:W-:Y:S01]  /*b750*/  UIADD3.X UR5, URZ, UR21, URZ, UP0, !UPT ;  /* 0x000000153f057290 */ /* 0x000fe200087fe43f */
[----:B------:R-:W-:Y:S01]  /*b760*/  SEL R6, RZ, 0x1, P1 ;  /* 0x00000001ff067807 */ /* 0x000fe20000800000 */
[----:B------:R-:W-:Y:S01]  /*b770*/  UIADD3 UR7, UR7, 0xf200, URZ ;  /* 0x0000f20007077890 */ /* 0x000fe2000fffe03f */
[----:B------:R-:W-:-:S02]  /*b780*/  SEL R11, R11, RZ, P1 ;  /* 0x000000ff0b0b7207 */ /* 0x000fc40000800000 */
[----:B------:R-:W-:-:S04]  /*b790*/  LOP3.LUT R5, R5, R6, RZ, 0x3c, !PT ;  /* 0x0000000605057212 */ /* 0x000fc800078e3cff */
[----:B------:R0:W-:Y:S02]  /*b7a0*/  UTMALDG.3D [UR8], [UR4], desc[UR14] ;  /* 0x00000e08040075b4 */ /* 0x0001e40008011000 */
[----:B0-----:R-:W-:Y:S01]  /*b7b0*/  UMOV UR8, UR7 ;  /* 0x0000000700087c82 */ /* 0x001fe20008000000 */
[----:B------:R-:W-:Y:S02]  /*b7c0*/  UMOV UR11, UR18 ;  /* 0x00000012000b7c82 */ /* 0x000fe40008000000 */
[----:B------:R0:W-:Y:S02]  /*b7d0*/  UTMALDG.3D.MULTICAST [UR8], [UR22], UR24, desc[UR14] ;  /* 0x00000e08160073b4 */ /* 0x0001e40008011818 */
[----:B0-----:R-:W-:Y:S05]  /*b7e0*/  @P4 BRA `(.L_x_230) ;  /* 0xfffffffc00444947 */ /* 0x001fea000383ffff */
.L_x_226:
[----:B------:R-:W-:Y:S05]  /*b7f0*/  BSYNC B1 ;  /* 0x0000000000017941 */ /* 0x000fea0003800000 */
.L_x_225:
[----:B------:R-:W-:Y:S01]  /*b800*/  LOP3.LUT P5, RZ, R15, 0xff, RZ, 0xc0, !PT ;  /* 0x000000ff0fff7812 */ /* 0x000fe200078ac0ff */
[----:B------:R-:W-:Y:S01]  /*b810*/  VIADD R6, R13, UR6 ;  /* 0x000000060d067c36 */ /* 0x000fe20008000000 */
[----:B------:R-:W-:Y:S01]  /*b820*/  ULDC.64 UR4, c[0x0][0x650] ;  /* 0x0001940000047ab9 */ /* 0x000fe20000000a00 */
[----:B------:R-:W-:Y:S01]  /*b830*/  IMAD.U32 R11, RZ, RZ, UR6 ;  /* 0x00000006ff0b7e24 */ /* 0x000fe2000f8e00ff */
[----:B------:R-:W-:Y:S01]  /*b840*/  UISETP.GE.U32.AND UP0, UPT, UR6, 0xf, UPT ;  /* 0x0000000f0600788c */ /* 0x000fe2000bf06070 */
[----:B------:R-:W-:Y:S01]  /*b850*/  BSSY B1, `(.L_x_231) ;  /* 0x000006b000017945 */ /* 0x000fe20003800000 */
[----:B------:R-:W-:Y:S02]  /*b860*/  ISETP.GT.U32.AND P1, PT, R6, 0xe, PT ;  /* 0x0000000e0600780c */ /* 0x000fe40003f24070 */
[----:B------:R-:W-:Y:S02]  /*b870*/  PRMT R15, RZ, 0x7610, R15 ;  /* 0x00007610ff0f7816 */ /* 0x000fe4000000000f */
[----:B------:R-:W-:-:S02]  /*b880*/  ISETP.LT.U32.AND P1, PT, R11, 0xf, P1 ;  /* 0x0000000f0b00780c */ /* 0x000fc40000f21070 */
[----:B------:R-:W-:Y:S01]  /*b890*/  PLOP3.LUT P4, PT, PT, PT, UP0, 0x80, 0x0 ;  /* 0x000000000000781c */ /* 0x000fe20003f8f008 */
[----:B------:R-:W0:Y:S01]  /*b8a0*/  @P5 S2R R5, SR_CgaCtaId ;  /* 0x0000000000055919 */ /* 0x000e220000008800 */
[----:B------:R-:W-:-:S04]  /*b8b0*/  @P5 MOV R4, 0x400 ;  /* 0x0000040000045802 */ /* 0x000fc80000000f00 */
[----:B0-----:R-:W-:Y:S01]  /*b8c0*/  @P5 LEA R10, R5, R4, 0x18 ;  /* 0x00000004050a5211 */ /* 0x001fe200078ec0ff */
[----:B------:R-:W-:-:S03]  /*b8d0*/  IMAD.WIDE.U32 R4, R6, -0x77777777, RZ ;  /* 0x8888888906047825 */ /* 0x000fc600078e00ff */
[----:B------:R0:W-:Y:S01]  /*b8e0*/  @P5 SYNCS.ARRIVE.TRANS64.A1T0 RZ, [R10+URZ+0x128], RZ ;  /* 0x000128ff0aff59a7 */ /* 0x0001e2000810003f */
[----:B------:R-:W-:Y:S01]  /*b8f0*/  IADD3 R2, P5, R2, R8, RZ ;  /* 0x0000000802027210 */ /* 0x000fe20007fbe0ff */
[----:B------:R-:W-:Y:S01]  /*b900*/  IMAD.MOV.U32 R4, RZ, RZ, -0x1 ;  /* 0xffffffffff047424 */ /* 0x000fe200078e00ff */
[----:B------:R-:W-:Y:S02]  /*b910*/  SHF.R.U32.HI R11, RZ, 0x3, R5 ;  /* 0x00000003ff0b7819 */ /* 0x000fe40000011605 */
[----:B------:R-:W-:Y:S01]  /*b920*/  SEL R5, RZ, 0x1, !P1 ;  /* 0x00000001ff057807 */ /* 0x000fe20004800000 */
[----:B------:R-:W-:Y:S01]  /*b930*/  IMAD.X R3, R3, 0x1, R0, P5 ;  /* 0x0000000103037824 */ /* 0x000fe200028e0600 */
[----:B------:R-:W-:Y:S01]  /*b940*/  ISETP.GE.U32.AND P1, PT, R2, UR4, PT ;  /* 0x0000000402007c0c */ /* 0x000fe2000bf26070 */
[----:B------:R-:W-:Y:S01]  /*b950*/  IMAD R13, R11, -0xf, R6 ;  /* 0xfffffff10b0d7824 */ /* 0x000fe200078e0206 */
[----:B------:R-:W-:Y:S01]  /*b960*/  LOP3.LUT R12, R12, R5, RZ, 0x3c, !PT ;  /* 0x000000050c0c7212 */ /* 0x000fe200078e3cff */
[----:B------:R-:W-:Y:S01]  /*b970*/  IMAD.MOV.U32 R6, RZ, RZ, -0x1 ;  /* 0xffffffffff067424 */ /* 0x000fe200078e00ff */
[----:B------:R-:W-:Y:S01]  /*b980*/  ISETP.GE.U32.AND.EX P1, PT, R3, UR5, PT, P1 ;  /* 0x0000000503007c0c */ /* 0x000fe2000bf26110 */
[----:B------:R-:W-:Y:S01]  /*b990*/  IMAD.MOV.U32 R5, RZ, RZ, -0x1 ;  /* 0xffffffffff057424 */ /* 0x000fe200078e00ff */
[----:B------:R-:W-:-:S02]  /*b9a0*/  @P4 LOP3.LUT R12, R12, 0x1, R11, 0x78, !PT ;  /* 0x000000010c0c4812 */ /* 0x000fc400078e780b */
[----:B0-----:R-:W-:-:S09]  /*b9b0*/  PRMT R10, RZ, 0x7610, R10 ;  /* 0x00007610ff0a7816 */ /* 0x001fd2000000000a */
[----:B------:R-:W-:Y:S05]  /*b9c0*/  @P1 BRA `(.L_x_232) ;  /* 0x00000004004c1947 */ /* 0x000fea0003800000 */
[----:B------:R-:W0:Y:S01]  /*b9d0*/  S2R R18, SR_CTAID.X ;  /* 0x0000000000127919 */ /* 0x000e220000002500 */
[----:B------:R-:W-:Y:S01]  /*b9e0*/  ULDC.64 UR4, c[0x0][0x628] ;  /* 0x00018a0000047ab9 */ /* 0x000fe20000000a00 */
[----:B------:R-:W1:Y:S01]  /*b9f0*/  LDC R19, c[0x0][0x144] ;  /* 0x00005100ff137b82 */ /* 0x000e620000000800 */
[----:B------:R-:W-:Y:S01]  /*ba00*/  ISETP.NE.U32.AND P1, PT, RZ, UR4, PT ;  /* 0x00000004ff007c0c */ /* 0x000fe2000bf25070 */
[----:B------:R-:W2:Y:S01]  /*ba10*/  S2R R6, SR_CTAID.Y ;  /* 0x0000000000067919 */ /* 0x000ea20000002600 */
[----:B------:R-:W-:Y:S01]  /*ba20*/  ULDC UR8, c[0x0][0x630] ;  /* 0x00018c0000087ab9 */ /* 0x000fe20000000800 */
[----:B------:R-:W-:Y:S01]  /*ba30*/  ULDC UR9, c[0x0][0x150] ;  /* 0x0000540000097ab9 */ /* 0x000fe20000000800 */
[----:B------:R-:W-:Y:S01]  /*ba40*/  ISETP.NE.AND.EX P1, PT, RZ, UR5, PT, P1 ;  /* 0x00000005ff007c0c */ /* 0x000fe2000bf25310 */
[----:B------:R-:W-:Y:S02]  /*ba50*/  IMAD.MOV.U32 R4, RZ, RZ, R2 ;  /* 0x000000ffff047224 */ /* 0x000fe400078e0002 */
[----:B------:R-:W-:Y:S01]  /*ba60*/  IMAD.MOV.U32 R5, RZ, RZ, R3 ;  /* 0x000000ffff057224 */ /* 0x000fe200078e0003 */
[----:B0-----:R-:W-:-:S09]  /*ba70*/  I2FP.F32.U32 R20, R18 ;  /* 0x0000001200147245 */ /* 0x001fd20000201000 */
[----:B------:R-:W-:Y:S05]  /*ba80*/  @!P1 BRA `(.L_x_233) ;  /* 0x0000000000289947 */ /* 0x000fea0003800000 */
[----:B------:R-:W-:Y:S02]  /*ba90*/  ULDC UR7, c[0x0][0x634] ;  /* 0x00018d0000077ab9 */ /* 0x000fe40000000800 */
[----:B------:R-:W-:-:S05]  /*baa0*/  IADD3 R5, P1, R2, UR7, RZ ;  /* 0x0000000702057c10 */ /* 0x000fca000ff3e0ff */
[----:B------:R-:W-:-:S04]  /*bab0*/  IMAD.X R17, RZ, RZ, R3, P1 ;  /* 0x000000ffff117224 */ /* 0x000fc800008e0603 */
[----:B------:R-:W-:-:S04]  /*bac0*/  IMAD.WIDE.U32 R10, R17, UR4, RZ ;  /* 0x00000004110a7c25 */ /* 0x000fc8000f8e00ff */
[----:B------:R-:W-:-:S04]  /*bad0*/  IMAD.WIDE.U32 R10, P1, R5, UR5, R10 ;  /* 0x00000005050a7c25 */ /* 0x000fc8000f82000a */
[----:B------:R-:W-:-:S04]  /*bae0*/  IMAD.WIDE.U32 R4, R5, UR4, RZ ;  /* 0x0000000405047c25 */ /* 0x000fc8000f8e00ff */
[----:B------:R-:W-:Y:S01]  /*baf0*/  IMAD.MOV.U32 R4, RZ, RZ, R11 ;  /* 0x000000ffff047224 */ /* 0x000fe200078e000b */
[----:B------:R-:W-:Y:S01]  /*bb00*/  IADD3 RZ, P4, R5, R10, RZ ;  /* 0x0000000a05ff7210 */ /* 0x000fe20007f9e0ff */
[----:B------:R-:W-:-:S04]  /*bb10*/  IMAD.X R5, RZ, RZ, RZ, P1 ;  /* 0x000000ffff057224 */ /* 0x000fc800008e06ff */
[----:B------:R-:W-:-:S08]  /*bb20*/  IMAD.WIDE.U32.X R4, R17, UR5, R4, P4 ;  /* 0x0000000511047c25 */ /* 0x000fd0000a0e0404 */
.L_x_233:
[----:B------:R-:W-:Y:S01]  /*bb30*/  FMUL R20, R20, UR9 ;  /* 0x0000000914147c20 */ /* 0x000fe20008400000 */
[--C-:B------:R-:W-:Y:S01]  /*bb40*/  SHF.R.U64 R17, R4, UR8, R5.reuse ;  /* 0x0000000804117c19 */ /* 0x100fe20008001205 */
[----:B------:R-:W-:Y:S01]  /*bb50*/  ULDC.64 UR4, c[0x0][0x620] ;  /* 0x0001880000047ab9 */ /* 0x000fe20000000a00 */
[----:B------:R-:W-:Y:S01]  /*bb60*/  SHF.R.U32.HI R4, RZ, UR8, R5 ;  /* 0x00000008ff047c19 */ /* 0x000fe20008011605 */
[----:B------:R-:W-:Y:S01]  /*bb70*/  ULDC.64 UR8, c[0x0][0x640] ;  /* 0x0001900000087ab9 */ /* 0x000fe20000000a00 */
[----:B------:R-:W-:Y:S01]  /*bb80*/  IADD3 R5, P1, RZ, -R17, RZ ;  /* 0x80000011ff057210 */ /* 0x000fe20007f3e0ff */
[----:B------:R-:W0:Y:S01]  /*bb90*/  F2I.U32.TRUNC.NTZ R20, R20 ;  /* 0x0000001400147305 */ /* 0x000e22000020f000 */
[----:B------:R-:W3:Y:S03]  /*bba0*/  LDC R21, c[0x0][0x148] ;  /* 0x00005200ff157b82 */ /* 0x000ee60000000800 */
[----:B------:R-:W-:Y:S01]  /*bbb0*/  IMAD.X R4, RZ, RZ, ~R4, P1 ;  /* 0x000000ffff047224 */ /* 0x000fe200008e0e04 */
[----:B------:R-:W-:-:S03]  /*bbc0*/  ISETP.NE.U32.AND P1, PT, RZ, UR8, PT ;  /* 0x00000008ff007c0c */ /* 0x000fc6000bf25070 */
[----:B------:R-:W-:Y:S01]  /*bbd0*/  IMAD R4, R4, UR4, RZ ;  /* 0x0000000404047c24 */ /* 0x000fe2000f8e02ff */
[----:B------:R-:W-:-:S03]  /*bbe0*/  ISETP.NE.AND.EX P1, PT, RZ, UR9, PT, P1 ;  /* 0x00000009ff007c0c */ /* 0x000fc6000bf25310 */
[C---:B------:R-:W-:Y:S01]  /*bbf0*/  IMAD R11, R5.reuse, UR5, R4 ;  /* 0x00000005050b7c24 */ /* 0x040fe2000f8e0204 */
[----:B------:R-:W-:Y:S01]  /*bc00*/  ULDC UR5, c[0x0][0x154] ;  /* 0x0000550000057ab9 */ /* 0x000fe20000000800 */
[----:B------:R-:W-:Y:S01]  /*bc10*/  IMAD.WIDE.U32 R4, R5, UR4, R2 ;  /* 0x0000000405047c25 */ /* 0x000fe2000f8e0002 */
[----:B------:R-:W-:-:S03]  /*bc20*/  ULDC UR4, c[0x0][0x618] ;  /* 0x0001860000047ab9 */ /* 0x000fc60000000800 */
[----:B0-----:R-:W-:Y:S02]  /*bc30*/  IMAD.MOV R10, RZ, RZ, -R20 ;  /* 0x000000ffff0a7224 */ /* 0x001fe400078e0a14 */
[----:B------:R-:W-:Y:S02]  /*bc40*/  IMAD.IADD R5, R5, 0x1, R11 ;  /* 0x0000000105057824 */ /* 0x000fe400078e020b */
[----:B-1----:R-:W-:Y:S01]  /*bc50*/  IMAD R18, R19, R10, R18 ;  /* 0x0000000a13127224 */ /* 0x002fe200078e0212 */
[----:B--2---:R-:W-:Y:S02]  /*bc60*/  I2FP.F32.U32 R10, R6 ;  /* 0x00000006000a7245 */ /* 0x004fe40000201000 */
[--C-:B------:R-:W-:Y:S02]  /*bc70*/  SHF.R.U64 R19, R4, UR4, R5.reuse ;  /* 0x0000000404137c19 */ /* 0x100fe40008001205 */
[----:B------:R-:W-:Y:S01]  /*bc80*/  SHF.R.U32.HI R4, RZ, UR4, R5 ;  /* 0x00000004ff047c19 */ /* 0x000fe20008011605 */
[----:B------:R-:W-:Y:S01]  /*bc90*/  FMUL R10, R10, UR5 ;  /* 0x000000050a0a7c20 */ /* 0x000fe20008400000 */
[----:B------:R-:W-:-:S02]  /*bca0*/  ULDC UR4, c[0x0][0x608] ;  /* 0x0001820000047ab9 */ /* 0x000fc40000000800 */
[--C-:B------:R-:W-:Y:S01]  /*bcb0*/  SHF.R.U64 R22, R19, UR4, R4.reuse ;  /* 0x0000000413167c19 */ /* 0x100fe20008001204 */
[----:B------:R0:W1:Y:S01]  /*bcc0*/  F2I.U32.TRUNC.NTZ R24, R10 ;  /* 0x0000000a00187305 */ /* 0x000062000020f000 */
[----:B------:R-:W-:Y:S01]  /*bcd0*/  SHF.R.U32.HI R5, RZ, UR4, R4 ;  /* 0x00000004ff057c19 */ /* 0x000fe20008011604 */
[----:B------:R-:W-:-:S03]  /*bce0*/  ULDC UR4, c[0x0][0x658] ;  /* 0x0001960000047ab9 */ /* 0x000fc60000000800 */
[--C-:B------:R-:W-:Y:S02]  /*bcf0*/  SHF.R.U64 R20, R22, UR4, R5.reuse ;  /* 0x0000000416147c19 */ /* 0x100fe40008001205 */
[----:B------:R-:W-:-:S03]  /*bd00*/  SHF.R.U32.HI R23, RZ, UR4, R5 ;  /* 0x00000004ff177c19 */ /* 0x000fc60008011605 */
[----:B------:R-:W-:Y:S02]  /*bd10*/  IMAD.MOV.U32 R4, RZ, RZ, R20 ;  /* 0x000000ffff047224 */ /* 0x000fe400078e0014 */
[----:B------:R-:W-:Y:S01]  /*bd20*/  IMAD.MOV.U32 R5, RZ, RZ, R23 ;  /* 0x000000ffff057224 */ /* 0x000fe200078e0017 */
[----:B0-----:R-:W-:Y:S06]  /*bd30*/  @!P1 BRA `(.L_x_234) ;  /* 0x0000000000289947 */ /* 0x001fec0003800000 */
        /* <DEDUP_REMOVED lines=10> */
.L_x_234:
[----:B------:R-:W-:Y:S01]  /*bde0*/  ULDC UR4, c[0x0][0x648] ;  /* 0x0001920000047ab9 */ /* 0x000fe20000000800 */
[----:B------:R-:W-:Y:S01]  /*bdf0*/  LOP3.LUT R22, R22, UR16, RZ, 0xc0, !PT ;  /* 0x0000001016167c12 */ /* 0x000fe2000f8ec0ff */
[----:B-1----:R-:W-:Y:S01]  /*be00*/  IMAD.MOV R24, RZ, RZ, -R24 ;  /* 0x000000ffff187224 */ /* 0x002fe200078e0a18 */
[----:B------:R-:W-:Y:S01]  /*be10*/  SHF.R.U64 R5, R4, UR4, R5 ;  /* 0x0000000404057c19 */ /* 0x000fe20008001205 */
[----:B------:R-:W-:Y:S01]  /*be20*/  ULDC UR4, c[0x0][0x638] ;  /* 0x00018e0000047ab9 */ /* 0x000fe20000000800 */
[----:B------:R-:W-:Y:S01]  /*be30*/  LOP3.LUT R19, R19, UR13, RZ, 0xc0, !PT ;  /* 0x0000000d13137c12 */ /* 0x000fe2000f8ec0ff */
[----:B---3--:R-:W-:Y:S01]  /*be40*/  @P3 IMAD R18, R21, R24, R6 ;  /* 0x0000001815123224 */ /* 0x008fe200078e0206 */
[----:B------:R-:W-:Y:S01]  /*be50*/  ULDC UR5, c[0x0][0x610] ;  /* 0x0001840000057ab9 */ /* 0x000fe20000000800 */
[----:B------:R-:W-:Y:S02]  /*be60*/  IMAD.MOV R11, RZ, RZ, -R5 ;  /* 0x000000ffff0b7224 */ /* 0x000fe400078e0a05 */
[----:B------:R-:W-:-:S02]  /*be70*/  IMAD R5, R5, UR17, R22 ;  /* 0x0000001105057c24 */ /* 0x000fc4000f8e0216 */
[----:B------:R-:W-:Y:S01]  /*be80*/  IMAD R20, R11, UR4, R20 ;  /* 0x000000040b147c24 */ /* 0x000fe2000f8e0214 */
[----:B------:R-:W-:Y:S01]  /*be90*/  ULDC UR4, c[0x0][0x600] ;  /* 0x0001800000047ab9 */ /* 0x000fe20000000800 */
[----:B------:R-:W-:Y:S02]  /*bea0*/  IMAD R18, R5, UR5, R18 ;  /* 0x0000000505127c24 */ /* 0x000fe4000f8e0212 */
[----:B------:R-:W-:Y:S02]  /*beb0*/  IMAD R11, R20, UR4, R19 ;  /* 0x00000004140b7c24 */ /* 0x000fe4000f8e0213 */
[----:B------:R-:W-:Y:S02]  /*bec0*/  IMAD.MOV.U32 R10, RZ, RZ, 0x1 ;  /* 0x00000001ff0a7424 */ /* 0x000fe400078e00ff */
[----:B------:R-:W-:Y:S01]  /*bed0*/  IMAD.MOV.U32 R4, RZ, RZ, R17 ;  /* 0x000000ffff047224 */ /* 0x000fe200078e0011 */
[----:B------:R-:W-:Y:S02]  /*bee0*/  SEL R5, R11, R18, !P3 ;  /* 0x000000120b057207 */ /* 0x000fe40005800000 */
[----:B------:R-:W-:-:S07]  /*bef0*/  SEL R6, R18, R11, !P3 ;  /* 0x0000000b12067207 */ /* 0x000fce0005800000 */
.L_x_232:
[----:B------:R-:W-:Y:S05]  /*bf00*/  BSYNC B1 ;  /* 0x0000000000017941 */ /* 0x000fea0003800000 */
.L_x_231:
[----:B------:R-:W-:-:S13]  /*bf10*/  LOP3.LUT P1, RZ, R10, 0xff, RZ, 0xc0, !PT ;  /* 0x000000ff0aff7812 */ /* 0x000fda000782c0ff */
[----:B------:R-:W-:Y:S05]  /*bf20*/  @P1 BRA `(.L_x_235) ;  /* 0xfffffff4003c1947 */ /* 0x000fea000383ffff */
[----:B------:R-:W-:Y:S05]  /*bf30*/  BSYNC B0 ;  /* 0x0000000000007941 */ /* 0x000fea0003800000 */
.L_x_223:
[----:B------:R-:W-:-:S03]  /*bf40*/  UMOV UR4, 0xffffffff ;  /* 0xffffffff00047882 */ /* 0x000fc60000000000 */
[----:B------:R-:W-:Y:S05]  /*bf50*/  BRA.DIV UR4, `(.L_x_236) ;  /* 0x0000000a04d87947 */ /* 0x000fea000b800000 */
[----:B------:R-:W-:-:S13]  /*bf60*/  ELECT P0, URZ, PT ;  /* 0x00000000003f782f */ /* 0x000fda0003800000 */
.L_x_263:
[----:B------:R-:W-:Y:S04]  /*bf70*/  BSSY B0, `(.L_x_237) ;  /* 0x000008e000007945 */ /* 0x000fe80003800000 */
[----:B------:R-:W-:Y:S05]  /*bf80*/  @!P0 BRA `(.L_x_238) ;  /* 0x0000000800308947 */ /* 0x000fea0003800000 */
[----:B------:R-:W-:-:S04]  /*bf90*/  LOP3.LUT R7, R7, 0x2, RZ, 0xfc, !PT ;  /* 0x0000000207077812 */ /* 0x000fc800078efcff */
[----:B------:R-:W-:-:S13]  /*bfa0*/  ISETP.NE.AND P0, PT, R7, 0x3, PT ;  /* 0x000000030700780c */ /* 0x000fda0003f05270 */
[----:B------:R-:W-:Y:S05]  /*bfb0*/  @!P0 BRA `(.L_x_239) ;  /* 0x0000000000048947 */ /* 0x000fea0003800000 */
[----:B------:R-:W-:Y:S01]  /*bfc0*/  BPT.TRAP 0x1 ;  /* 0x000000040000795c */ /* 0x000fe20000300000 */
.L_x_239:
[----:B------:R-:W0:Y:S01]  /*bfd0*/  S2R R3, SR_CgaCtaId ;  /* 0x0000000000037919 */ /* 0x000e220000008800 */
[----:B------:R-:W-:Y:S02]  /*bfe0*/  MOV R0, 0x400 ;  /* 0x0000040000007802 */ /* 0x000fe40000000f00 */
[----:B------:R-:W-:Y:S02]  /*bff0*/  SHF.L.U32 R2, R12, 0x1f, RZ ;  /* 0x0000001f0c027819 */ /* 0x000fe400000006ff */
[----:B0-----:R-:W-:-:S05]  /*c000*/  LEA R0, R3, R0, 0x18 ;  /* 0x0000000003007211 */ /* 0x001fca00078ec0ff */
[----:B------:R-:W-:-:S04]  /*c010*/  VIADD R0, R0, 0x78 ;  /* 0x0000007800007836 */ /* 0x000fc80000000000 */
[C---:B------:R-:W-:Y:S02]  /*c020*/  IMAD R5, R13.reuse, 0x8, R0 ;  /* 0x000000080d057824 */ /* 0x040fe400078e0200 */
[----:B------:R-:W-:Y:S02]  /*c030*/  VIADD R13, R13, 0x1 ;  /* 0x000000010d0d7836 */ /* 0x000fe40000000000 */
[----:B------:R-:W0:Y:S03]  /*c040*/  SYNCS.PHASECHK.TRANS64.TRYWAIT P0, [R5+URZ], R2 ;  /* 0x00000002050075a7 */ /* 0x000e26000800017f */
[----:B------:R-:W-:-:S04]  /*c050*/  ISETP.NE.AND P1, PT, R13, 0xf, PT ;  /* 0x0000000f0d00780c */ /* 0x000fc80003f25270 */
[----:B------:R-:W-:Y:S02]  /*c060*/  SEL R3, RZ, 0x1, P1 ;  /* 0x00000001ff037807 */ /* 0x000fe40000800000 */
[----:B------:R-:W-:Y:S02]  /*c070*/  SEL R13, R13, RZ, P1 ;  /* 0x000000ff0d0d7207 */ /* 0x000fe40000800000 */
[----:B------:R-:W-:-:S03]  /*c080*/  LOP3.LUT R12, R12, R3, RZ, 0x3c, !PT ;  /* 0x000000030c0c7212 */ /* 0x000fc600078e3cff */
[----:B------:R-:W-:Y:S01]  /*c090*/  IMAD R7, R13, 0x8, R0 ;  /* 0x000000080d077824 */ /* 0x000fe200078e0200 */
[----:B------:R-:W-:Y:S01]  /*c0a0*/  SHF.L.U32 R4, R12, 0x1f, RZ ;  /* 0x0000001f0c047819 */ /* 0x000fe200000006ff */
[----:B0-----:R-:W-:Y:S06]  /*c0b0*/  @!P0 BRA `(.L_x_240) ;  /* 0x0000000800a48947 */ /* 0x001fec0003800000 */
.L_x_264:
[----:B------:R-:W1:Y:S01]  /*c0c0*/  SYNCS.PHASECHK.TRANS64.TRYWAIT P0, [R7+URZ], R4 ;  /* 0x00000004070075a7 */ /* 0x000e62000800017f */
[----:B0-----:R-:W-:-:S05]  /*c0d0*/  VIADD R2, R13, 0x1 ;  /* 0x000000010d027836 */ /* 0x001fca0000000000 */
[----:B------:R-:W-:-:S04]  /*c0e0*/  ISETP.NE.AND P1, PT, R2, 0xf, PT ;  /* 0x0000000f0200780c */ /* 0x000fc80003f25270 */
[----:B------:R-:W-:Y:S02]  /*c0f0*/  SEL R3, RZ, 0x1, P1 ;  /* 0x00000001ff037807 */ /* 0x000fe40000800000 */
[----:B------:R-:W-:Y:S02]  /*c100*/  SEL R9, R2, RZ, P1 ;  /* 0x000000ff02097207 */ /* 0x000fe40000800000 */
[----:B------:R-:W-:-:S03]  /*c110*/  LOP3.LUT R12, R12, R3, RZ, 0x3c, !PT ;  /* 0x000000030c0c7212 */ /* 0x000fc600078e3cff */
[----:B------:R-:W-:Y:S01]  /*c120*/  IMAD R6, R9, 0x8, R0 ;  /* 0x0000000809067824 */ /* 0x000fe200078e0200 */
[----:B------:R-:W-:Y:S01]  /*c130*/  SHF.L.U32 R5, R12, 0x1f, RZ ;  /* 0x0000001f0c057819 */ /* 0x000fe200000006ff */
[----:B-1----:R-:W-:Y:S06]  /*c140*/  @!P0 BRA `(.L_x_241) ;  /* 0x0000000800948947 */ /* 0x002fec0003800000 */
.L_x_265:
[----:B------:R-:W1:Y:S01]  /*c150*/  SYNCS.PHASECHK.TRANS64.TRYWAIT P0, [R6+URZ], R5 ;  /* 0x00000005060075a7 */ /* 0x000e62000800017f */
[----:B------:R-:W-:-:S05]  /*c160*/  VIADD R2, R9, 0x1 ;  /* 0x0000000109027836 */ /* 0x000fca0000000000 */
[----:B------:R-:W-:-:S04]  /*c170*/  ISETP.NE.AND P1, PT, R2, 0xf, PT ;  /* 0x0000000f0200780c */ /* 0x000fc80003f25270 */
[----:B------:R-:W-:Y:S02]  /*c180*/  SEL R3, RZ, 0x1, P1 ;  /* 0x00000001ff037807 */ /* 0x000fe40000800000 */
[----:B0-----:R-:W-:Y:S02]  /*c190*/  SEL R7, R2, RZ, P1 ;  /* 0x000000ff02077207 */ /* 0x001fe40000800000 */
[----:B------:R-:W-:-:S03]  /*c1a0*/  LOP3.LUT R12, R12, R3, RZ, 0x3c, !PT ;  /* 0x000000030c0c7212 */ /* 0x000fc600078e3cff */
[----:B------:R-:W-:Y:S01]  /*c1b0*/  IMAD R9, R7, 0x8, R0 ;  /* 0x0000000807097824 */ /* 0x000fe200078e0200 */
[----:B------:R-:W-:Y:S01]  /*c1c0*/  SHF.L.U32 R4, R12, 0x1f, RZ ;  /* 0x0000001f0c047819 */ /* 0x000fe200000006ff */
[----:B-1----:R-:W-:Y:S06]  /*c1d0*/  @!P0 BRA `(.L_x_242) ;  /* 0x0000000800848947 */ /* 0x002fec0003800000 */
.L_x_266:
[----:B------:R-:W1:Y:S01]  /*c1e0*/  SYNCS.PHASECHK.TRANS64.TRYWAIT P0, [R9+URZ], R4 ;  /* 0x00000004090075a7 */ /* 0x000e62000800017f */
[----:B------:R-:W-:-:S05]  /*c1f0*/  VIADD R2, R7, 0x1 ;  /* 0x0000000107027836 */ /* 0x000fca0000000000 */
[----:B------:R-:W-:-:S04]  /*c200*/  ISETP.NE.AND P1, PT, R2, 0xf, PT ;  /* 0x0000000f0200780c */ /* 0x000fc80003f25270 */
[----:B------:R-:W-:Y:S02]  /*c210*/  SEL R3, RZ, 0x1, P1 ;  /* 0x00000001ff037807 */ /* 0x000fe40000800000 */
[----:B------:R-:W-:Y:S02]  /*c220*/  SEL R7, R2, RZ, P1 ;  /* 0x000000ff02077207 */ /* 0x000fe40000800000 */
[----:B------:R-:W-:-:S03]  /*c230*/  LOP3.LUT R12, R12, R3, RZ, 0x3c, !PT ;  /* 0x000000030c0c7212 */ /* 0x000fc600078e3cff */
[----:B0-----:R-:W-:Y:S01]  /*c240*/  IMAD R6, R7, 0x8, R0 ;  /* 0x0000000807067824 */ /* 0x001fe200078e0200 */
[----:B------:R-:W-:Y:S01]  /*c250*/  SHF.L.U32 R5, R12, 0x1f, RZ ;  /* 0x0000001f0c057819 */ /* 0x000fe200000006ff */
[----:B-1----:R-:W-:Y:S06]  /*c260*/  @!P0 BRA `(.L_x_243) ;  /* 0x0000000800748947 */ /* 0x002fec0003800000 */
.L_x_267:
        /* <DEDUP_REMOVED lines=9> */
.L_x_268:
        /* <DEDUP_REMOVED lines=9> */
.L_x_269:
        /* <DEDUP_REMOVED lines=9> */
.L_x_270:
        /* <DEDUP_REMOVED lines=9> */
.L_x_271:
        /* <DEDUP_REMOVED lines=9> */
.L_x_272:
        /* <DEDUP_REMOVED lines=9> */
.L_x_273:
        /* <DEDUP_REMOVED lines=9> */
.L_x_274:
[----:B------:R-:W1:Y:S01]  /*c660*/  SYNCS.PHASECHK.TRANS64.TRYWAIT P0, [R9+URZ], R4 ;  /* 0x00000004090075a7 */ /* 0x000e62000800017f */
[----:B------:R-:W-:-:S05]  /*c670*/  VIADD R2, R7, 0x1 ;  /* 0x0000000107027836 */ /* 0x000fca0000000000 */
[----:B------:R-:W-:-:S04]  /*c680*/  ISETP.NE.AND P1, PT, R2, 0xf, PT ;  /* 0x0000000f0200780c */ /* 0x000fc80003f25270 */
[----:B------:R-:W-:Y:S02]  /*c690*/  SEL R3, RZ, 0x1, P1 ;  /* 0x00000001ff037807 */ /* 0x000fe40000800000 */
[----:B------:R-:W-:Y:S02]  /*c6a0*/  SEL R7, R2, RZ, P1 ;  /* 0x000000ff02077207 */ /* 0x000fe40000800000 */
[----:B------:R-:W-:-:S03]  /*c6b0*/  LOP3.LUT R12, R12, R3, RZ, 0x3c, !PT ;  /* 0x000000030c0c7212 */ /* 0x000fc600078e3cff */
[----:B------:R-:W-:Y:S01]  /*c6c0*/  IMAD R8, R7, 0x8, R0 ;  /* 0x0000000807087824 */ /* 0x000fe200078e0200 */
[----:B0-----:R-:W-:Y:S01]  /*c6d0*/  SHF.L.U32 R5, R12, 0x1f, RZ ;  /* 0x0000001f0c057819 */ /* 0x001fe200000006ff */
[----:B-1----:R-:W-:Y:S06]  /*c6e0*/  @!P0 BRA `(.L_x_251) ;  /* 0x0000000400f48947 */ /* 0x002fec0003800000 */
.L_x_275:
[----:B------:R-:W1:Y:S01]  /*c6f0*/  SYNCS.PHASECHK.TRANS64.TRYWAIT P0, [R8+URZ], R5 ;  /* 0x00000005080075a7 */ /* 0x000e62000800017f */
[----:B------:R-:W-:-:S05]  /*c700*/  VIADD R2, R7, 0x1 ;  /* 0x0000000107027836 */ /* 0x000fca0000000000 */
[----:B------:R-:W-:-:S04]  /*c710*/  ISETP.NE.AND P1, PT, R2, 0xf, PT ;  /* 0x0000000f0200780c */ /* 0x000fc80003f25270 */
[----:B------:R-:W-:Y:S02]  /*c720*/  SEL R3, RZ, 0x1, P1 ;  /* 0x00000001ff037807 */ /* 0x000fe40000800000 */
[----:B------:R-:W-:Y:S02]  /*c730*/  SEL R7, R2, RZ, P1 ;  /* 0x000000ff02077207 */ /* 0x000fe40000800000 */
[----:B0-----:R-:W-:-:S03]  /*c740*/  LOP3.LUT R9, R12, R3, RZ, 0x3c, !PT ;  /* 0x000000030c097212 */ /* 0x001fc600078e3cff */
[----:B------:R-:W-:Y:S01]  /*c750*/  IMAD R11, R7, 0x8, R0 ;  /* 0x00000008070b7824 */ /* 0x000fe200078e0200 */
[----:B------:R-:W-:Y:S01]  /*c760*/  SHF.L.U32 R6, R9, 0x1f, RZ ;  /* 0x0000001f09067819 */ /* 0x000fe200000006ff */
[----:B-1----:R-:W-:Y:S06]  /*c770*/  @!P0 BRA `(.L_x_252) ;  /* 0x0000000400e48947 */ /* 0x002fec0003800000 */
.L_x_276:
[----:B------:R-:W1:Y:S01]  /*c780*/  SYNCS.PHASECHK.TRANS64.TRYWAIT P0, [R11+URZ], R6 ;  /* 0x000000060b0075a7 */ /* 0x000e62000800017f */
[----:B------:R-:W-:-:S05]  /*c790*/  VIADD R2, R7, 0x1 ;  /* 0x0000000107027836 */ /* 0x000fca0000000000 */
[----:B------:R-:W-:-:S04]  /*c7a0*/  ISETP.NE.AND P1, PT, R2, 0xf, PT ;  /* 0x0000000f0200780c */ /* 0x000fc80003f25270 */
[----:B------:R-:W-:Y:S02]  /*c7b0*/  SEL R4, RZ, 0x1, P1 ;  /* 0x00000001ff047807 */ /* 0x000fe40000800000 */
[----:B------:R-:W-:Y:S02]  /*c7c0*/  SEL R3, R2, RZ, P1 ;  /* 0x000000ff02037207 */ /* 0x000fe40000800000 */
[----:B------:R-:W-:Y:S01]  /*c7d0*/  LOP3.LUT R4, R9, R4, RZ, 0x3c, !PT ;  /* 0x0000000409047212 */ /* 0x000fe200078e3cff */
[----:B-1----:R-:W-:Y:S06]  /*c7e0*/  @!P0 BRA `(.L_x_253) ;  /* 0x0000000400dc8947 */ /* 0x002fec0003800000 */
.L_x_277:
[----:B------:R-:W-:Y:S01]  /*c7f0*/  IMAD R3, R3, 0x8, R0 ;  /* 0x0000000803037824 */ /* 0x000fe200078e0200 */
[----:B------:R-:W-:-:S07]  /*c800*/  SHF.L.U32 R0, R4, 0x1f, RZ ;  /* 0x0000001f04007819 */ /* 0x000fce00000006ff */
.L_x_254:
[----:B--2---:R2:W3:Y:S02]  /*c810*/  SYNCS.PHASECHK.TRANS64.TRYWAIT P0, [R3+URZ], R0 ;  /* 0x00000000030075a7 */ /* 0x0044e4000800017f */
[----:B---3--:R-:W-:Y:S05]  /*c820*/  @!P0 NANOSLEEP.SYNCS 0x989680 ;  /* 0x009896800000895d */ /* 0x008fea0003900000 */
[----:B------:R-:W3:Y:S02]  /*c830*/  @!P0 SYNCS.PHASECHK.TRANS64 P0, [R3+URZ], R0 ;  /* 0x00000000030085a7 */ /* 0x000ee4000800007f */
[----:B---3--:R-:W-:Y:S05]  /*c840*/  @!P0 BRA `(.L_x_254) ;  /* 0xfffffffc00f08947 */ /* 0x008fea000383ffff */
.L_x_238:
[----:B------:R-:W-:Y:S05]  /*c850*/  BSYNC B0 ;  /* 0x0000000000007941 */ /* 0x000fea0003800000 */
.L_x_237:
[----:B------:R-:W-:Y:S05]  /*c860*/  EXIT ;  /* 0x000000000000794d */ /* 0x000fea0003800000 */
.L_x_20:
[----:B0-----:R-:W-:-:S04]  /*c870*/  IMAD.U32 R19, RZ, RZ, UR11 ;  /* 0x0000000bff137e24 */ /* 0x001fc8000f8e00ff */
[----:B------:R0:W1:Y:S03]  /*c880*/  SYNCS.PHASECHK.TRANS64.TRYWAIT P0, [R19+URZ+-0x8], R18 ;  /* 0xfffff812130075a7 */ /* 0x000066000800017f */
[----:B-1----:R-:W-:Y:S05]  /*c890*/  @!P0 NANOSLEEP.SYNCS 0x989680 ;  /* 0x009896800000895d */ /* 0x002fea0003900000 */
[----:B------:R-:W1:Y:S02]  /*c8a0*/  @!P0 SYNCS.PHASECHK.TRANS64 P0, [R19+URZ+-0x8], R18 ;  /* 0xfffff812130085a7 */ /* 0x000e64000800007f */
[----:B-1----:R-:W-:Y:S05]  /*c8b0*/  @!P0 BRA `(.L_x_20) ;  /* 0xfffffffc00ec8947 */ /* 0x002fea000383ffff */
[----:B------:R-:W-:Y:S05]  /*c8c0*/  BRA `(.L_x_255) ;  /* 0xffffff4c00d47947 */ /* 0x000fea000383ffff */
.L_x_25:
[----:B-1----:R-:W-:-:S04]  /*c8d0*/  IMAD.U32 R19, RZ, RZ, UR14 ;  /* 0x0000000eff137e24 */ /* 0x002fc8000f8e00ff */
[----:B------:R1:W4:Y:S03]  /*c8e0*/  SYNCS.PHASECHK.TRANS64.TRYWAIT P0, [R19+URZ], R18 ;  /* 0x00000012130075a7 */ /* 0x000326000800017f */
[----:B----4-:R-:W-:Y:S05]  /*c8f0*/  @!P0 NANOSLEEP.SYNCS 0x989680 ;  /* 0x009896800000895d */ /* 0x010fea0003900000 */
[----:B------:R-:W4:Y:S02]  /*c900*/  @!P0 SYNCS.PHASECHK.TRANS64 P0, [R19+URZ], R18 ;  /* 0x00000012130085a7 */ /* 0x000f24000800007f */
[----:B----4-:R-:W-:Y:S05]  /*c910*/  @!P0 BRA `(.L_x_25) ;  /* 0xfffffffc00ec8947 */ /* 0x010fea000383ffff */
[----:B------:R-:W-:Y:S05]  /*c920*/  BRA `(.L_x_24) ;  /* 0xffffff5400647947 */ /* 0x000fea000383ffff */
.L_x_31:
[----:B-1----:R-:W-:-:S04]  /*c930*/  IMAD.U32 R21, RZ, RZ, UR19 ;  /* 0x00000013ff157e24 */ /* 0x002fc8000f8e00ff */
[----:B------:R1:W4:Y:S03]  /*c940*/  SYNCS.PHASECHK.TRANS64.TRYWAIT P0, [R21+URZ], R20 ;  /* 0x00000014150075a7 */ /* 0x000326000800017f */
[----:B----4-:R-:W-:Y:S05]  /*c950*/  @!P0 NANOSLEEP.SYNCS 0x989680 ;  /* 0x009896800000895d */ /* 0x010fea0003900000 */
[----:B------:R-:W4:Y:S02]  /*c960*/  @!P0 SYNCS.PHASECHK.TRANS64 P0, [R21+URZ], R20 ;  /* 0x00000014150085a7 */ /* 0x000f24000800007f */
[----:B----4-:R-:W-:Y:S05]  /*c970*/  @!P0 BRA `(.L_x_31) ;  /* 0xfffffffc00ec8947 */ /* 0x010fea000383ffff */
[----:B------:R-:W-:Y:S05]  /*c980*/  BRA `(.L_x_30) ;  /* 0xffffff64006c7947 */ /* 0x000fea000383ffff */
.L_x_39:
[----:B0-----:R-:W-:-:S04]  /*c990*/  IMAD.U32 R19, RZ, RZ, UR11 ;  /* 0x0000000bff137e24 */ /* 0x001fc8000f8e00ff */
[----:B------:R0:W1:Y:S03]  /*c9a0*/  SYNCS.PHASECHK.TRANS64.TRYWAIT P0, [R19+URZ+0x8], R18 ;  /* 0x00000812130075a7 */ /* 0x000066000800017f */
[----:B-1----:R-:W-:Y:S05]  /*c9b0*/  @!P0 NANOSLEEP.SYNCS 0x989680 ;  /* 0x009896800000895d */ /* 0x002fea0003900000 */
[----:B------:R-:W1:Y:S02]  /*c9c0*/  @!P0 SYNCS.PHASECHK.TRANS64 P0, [R19+URZ+0x8], R18 ;  /* 0x00000812130085a7 */ /* 0x000e64000800007f */
[----:B-1----:R-:W-:Y:S05]  /*c9d0*/  @!P0 BRA `(.L_x_39) ;  /* 0xfffffffc00ec8947 */ /* 0x002fea000383ffff */
[----:B------:R-:W-:Y:S05]  /*c9e0*/  BRA `(.L_x_256) ;  /* 0xffffff7800e07947 */ /* 0x000fea000383ffff */
.L_x_224:
[----:B------:R-:W-:Y:S01]  /*c9f0*/  BSSY B1, `(.L_x_257) ;  /* 0x0000006000017945 */ /* 0x000fe20003800000 */
[----:B------:R-:W-:-:S07]  /*ca00*/  IMAD.MOV.U32 R10, RZ, RZ, -0x1 ;  /* 0xffffffffff0a7424 */ /* 0x000fce00078e00ff */
[----:B------:R-:W-:Y:S05]  /*ca10*/  WARPSYNC.COLLECTIVE R10, `(.L_x_258) ;  /* 0x000000000a0c7348 */ /* 0x000fea0003c00000 */
[----:B------:R-:W-:Y:S02]  /*ca20*/  ELECT P1, UR62, PT ;  /* 0x00000000003e782f */ /* 0x000fe40003820000 */
[----:B------:R-:W-:Y:S01]  /*ca30*/  MOV R10, UR62 ;  /* 0x0000003e000a7c02 */ /* 0x000fe20008000f00 */
[----:B------:R-:W-:Y:S10]  /*ca40*/  ENDCOLLECTIVE ;  /* 0x000000000000791b */ /* 0x000ff40003800000 */
.L_x_258:
[----:B------:R-:W-:Y:S05]  /*ca50*/  BSYNC B1 ;  /* 0x0000000000017941 */ /* 0x000fea0003800000 */
.L_x_257:
[----:B------:R-:W-:Y:S05]  /*ca60*/  BRA `(.L_x_259) ;  /* 0xffffffe800787947 */ /* 0x000fea000383ffff */
.L_x_227:
[----:B0-----:R0:W1:Y:S02]  /*ca70*/  SYNCS.PHASECHK.TRANS64.TRYWAIT P1, [R19+URZ+0x78], R6 ;  /* 0x00007806130075a7 */ /* 0x001064000802017f */
[----:B-1----:R-:W-:Y:S05]  /*ca80*/  @!P1 NANOSLEEP.SYNCS 0x989680 ;  /* 0x009896800000995d */ /* 0x002fea0003900000 */
[----:B------:R-:W1:Y:S02]  /*ca90*/  @!P1 SYNCS.PHASECHK.TRANS64 P1, [R19+URZ+0x78], R6 ;  /* 0x00007806130095a7 */ /* 0x000e64000802007f */
[----:B-1----:R-:W-:Y:S05]  /*caa0*/  @!P1 BRA `(.L_x_227) ;  /* 0xfffffffc00f09947 */ /* 0x002fea000383ffff */
[----:B------:R-:W-:Y:S05]  /*cab0*/  BRA `(.L_x_260) ;  /* 0xffffffe800b07947 */ /* 0x000fea000383ffff */
.L_x_236:
[----:B------:R-:W-:Y:S01]  /*cac0*/  BSSY B0, `(.L_x_261) ;  /* 0x0000006000007945 */ /* 0x000fe20003800000 */
[----:B------:R-:W-:-:S07]  /*cad0*/  IMAD.MOV.U32 R10, RZ, RZ, -0x1 ;  /* 0xffffffffff0a7424 */ /* 0x000fce00078e00ff */
[----:B------:R-:W-:Y:S05]  /*cae0*/  WARPSYNC.COLLECTIVE R10, `(.L_x_262) ;  /* 0x000000000a0c7348 */ /* 0x000fea0003c00000 */
[----:B------:R-:W-:Y:S02]  /*caf0*/  ELECT P1, UR62, PT ;  /* 0x00000000003e782f */ /* 0x000fe40003820000 */
[----:B------:R-:W-:Y:S01]  /*cb00*/  MOV R10, UR62 ;  /* 0x0000003e000a7c02 */ /* 0x000fe20008000f00 */
[----:B------:R-:W-:Y:S10]  /*cb10*/  ENDCOLLECTIVE ;  /* 0x000000000000791b */ /* 0x000ff40003800000 */
.L_x_262:
[----:B------:R-:W-:Y:S05]  /*cb20*/  BSYNC B0 ;  /* 0x0000000000007941 */ /* 0x000fea0003800000 */
.L_x_261:
[----:B------:R-:W-:Y:S01]  /*cb30*/  PLOP3.LUT P0, PT, P1, PT, PT, 0x80, 0x0 ;  /* 0x000000000000781c */ /* 0x000fe20000f0f070 */
[----:B------:R-:W-:-:S12]  /*cb40*/  BRA `(.L_x_263) ;  /* 0xfffffff400087947 */ /* 0x000fd8000383ffff */
.L_x_240:
[----:B0-----:R0:W1:Y:S02]  /*cb50*/  SYNCS.PHASECHK.TRANS64.TRYWAIT P0, [R5+URZ], R2 ;  /* 0x00000002050075a7 */ /* 0x001064000800017f */
[----:B-1----:R-:W-:Y:S05]  /*cb60*/  @!P0 NANOSLEEP.SYNCS 0x989680 ;  /* 0x009896800000895d */ /* 0x002fea0003900000 */
[----:B------:R-:W1:Y:S02]  /*cb70*/  @!P0 SYNCS.PHASECHK.TRANS64 P0, [R5+URZ], R2 ;  /* 0x00000002050085a7 */ /* 0x000e64000800007f */
[----:B-1----:R-:W-:Y:S05]  /*cb80*/  @!P0 BRA `(.L_x_240) ;  /* 0xfffffffc00f08947 */ /* 0x002fea000383ffff */
[----:B------:R-:W-:Y:S05]  /*cb90*/  BRA `(.L_x_264) ;  /* 0xfffffff400487947 */ /* 0x000fea000383ffff */
.L_x_241:
[----:B0-----:R0:W1:Y:S02]  /*cba0*/  SYNCS.PHASECHK.TRANS64.TRYWAIT P0, [R7+URZ], R4 ;  /* 0x00000004070075a7 */ /* 0x001064000800017f */
[----:B-1----:R-:W-:Y:S05]  /*cbb0*/  @!P0 NANOSLEEP.SYNCS 0x989680 ;  /* 0x009896800000895d */ /* 0x002fea0003900000 */
[----:B------:R-:W1:Y:S02]  /*cbc0*/  @!P0 SYNCS.PHASECHK.TRANS64 P0, [R7+URZ], R4 ;  /* 0x00000004070085a7 */ /* 0x000e64000800007f */
[----:B-1----:R-:W-:Y:S05]  /*cbd0*/  @!P0 BRA `(.L_x_241) ;  /* 0xfffffffc00f08947 */ /* 0x002fea000383ffff */
[----:B------:R-:W-:Y:S05]  /*cbe0*/  BRA `(.L_x_265) ;  /* 0xfffffff400587947 */ /* 0x000fea000383ffff */
.L_x_242:
[----:B0-----:R0:W1:Y:S02]  /*cbf0*/  SYNCS.PHASECHK.TRANS64.TRYWAIT P0, [R6+URZ], R5 ;  /* 0x00000005060075a7 */ /* 0x001064000800017f */
[----:B-1----:R-:W-:Y:S05]  /*cc00*/  @!P0 NANOSLEEP.SYNCS 0x989680 ;  /* 0x009896800000895d */ /* 0x002fea0003900000 */
[----:B------:R-:W1:Y:S02]  /*cc10*/  @!P0 SYNCS.PHASECHK.TRANS64 P0, [R6+URZ], R5 ;  /* 0x00000005060085a7 */ /* 0x000e64000800007f */
[----:B-1----:R-:W-:Y:S05]  /*cc20*/  @!P0 BRA `(.L_x_242) ;  /* 0xfffffffc00f08947 */ /* 0x002fea000383ffff */
[----:B------:R-:W-:Y:S05]  /*cc30*/  BRA `(.L_x_266) ;  /* 0xfffffff400687947 */ /* 0x000fea000383ffff */
.L_x_243:
[----:B0-----:R0:W1:Y:S02]  /*cc40*/  SYNCS.PHASECHK.TRANS64.TRYWAIT P0, [R9+URZ], R4 ;  /* 0x00000004090075a7 */ /* 0x001064000800017f */
[----:B-1----:R-:W-:Y:S05]  /*cc50*/  @!P0 NANOSLEEP.SYNCS 0x989680 ;  /* 0x009896800000895d */ /* 0x002fea0003900000 */
[----:B------:R-:W1:Y:S02]  /*cc60*/  @!P0 SYNCS.PHASECHK.TRANS64 P0, [R9+URZ], R4 ;  /* 0x00000004090085a7 */ /* 0x000e64000800007f */
[----:B-1----:R-:W-:Y:S05]  /*cc70*/  @!P0 BRA `(.L_x_243) ;  /* 0xfffffffc00f08947 */ /* 0x002fea000383ffff */
[----:B------:R-:W-:Y:S05]  /*cc80*/  BRA `(.L_x_267) ;  /* 0xfffffff400787947 */ /* 0x000fea000383ffff */
.L_x_244:
[----:B0-----:R0:W1:Y:S02]  /*cc90*/  SYNCS.PHASECHK.TRANS64.TRYWAIT P0, [R6+URZ], R5 ;  /* 0x00000005060075a7 */ /* 0x001064000800017f */
[----:B-1----:R-:W-:Y:S05]  /*cca0*/  @!P0 NANOSLEEP.SYNCS 0x989680 ;  /* 0x009896800000895d */ /* 0x002fea0003900000 */
[----:B------:R-:W1:Y:S02]  /*ccb0*/  @!P0 SYNCS.PHASECHK.TRANS64 P0, [R6+URZ], R5 ;  /* 0x00000005060085a7 */ /* 0x000e64000800007f */
[----:B-1----:R-:W-:Y:S05]  /*ccc0*/  @!P0 BRA `(.L_x_244) ;  /* 0xfffffffc00f08947 */ /* 0x002fea000383ffff */
[----:B------:R-:W-:Y:S05]  /*ccd0*/  BRA `(.L_x_268) ;  /* 0xfffffff400887947 */ /* 0x000fea000383ffff */
.L_x_245:
[----:B0-----:R0:W1:Y:S02]  /*cce0*/  SYNCS.PHASECHK.TRANS64.TRYWAIT P0, [R9+URZ], R4 ;  /* 0x00000004090075a7 */ /* 0x001064000800017f */
[----:B-1----:R-:W-:Y:S05]  /*ccf0*/  @!P0 NANOSLEEP.SYNCS 0x989680 ;  /* 0x009896800000895d */ /* 0x002fea0003900000 */
[----:B------:R-:W1:Y:S02]  /*cd00*/  @!P0 SYNCS.PHASECHK.TRANS64 P0, [R9+URZ], R4 ;  /* 0x00000004090085a7 */ /* 0x000e64000800007f */
[----:B-1----:R-:W-:Y:S05]  /*cd10*/  @!P0 BRA `(.L_x_245) ;  /* 0xfffffffc00f08947 */ /* 0x002fea000383ffff */
[----:B------:R-:W-:Y:S05]  /*cd20*/  BRA `(.L_x_269) ;  /* 0xfffffff400987947 */ /* 0x000fea000383ffff */
.L_x_246:
[----:B0-----:R0:W1:Y:S02]  /*cd30*/  SYNCS.PHASECHK.TRANS64.TRYWAIT P0, [R6+URZ], R5 ;  /* 0x00000005060075a7 */ /* 0x001064000800017f */
[----:B-1----:R-:W-:Y:S05]  /*cd40*/  @!P0 NANOSLEEP.SYNCS 0x989680 ;  /* 0x009896800000895d */ /* 0x002fea0003900000 */
[----:B------:R-:W1:Y:S02]  /*cd50*/  @!P0 SYNCS.PHASECHK.TRANS64 P0, [R6+URZ], R5 ;  /* 0x00000005060085a7 */ /* 0x000e64000800007f */
[----:B-1----:R-:W-:Y:S05]  /*cd60*/  @!P0 BRA `(.L_x_246) ;  /* 0xfffffffc00f08947 */ /* 0x002fea000383ffff */
[----:B------:R-:W-:Y:S05]  /*cd70*/  BRA `(.L_x_270) ;  /* 0xfffffff400a87947 */ /* 0x000fea000383ffff */
.L_x_247:
[----:B0-----:R0:W1:Y:S02]  /*cd80*/  SYNCS.PHASECHK.TRANS64.TRYWAIT P0, [R9+URZ], R4 ;  /* 0x00000004090075a7 */ /* 0x001064000800017f */
[----:B-1----:R-:W-:Y:S05]  /*cd90*/  @!P0 NANOSLEEP.SYNCS 0x989680 ;  /* 0x009896800000895d */ /* 0x002fea0003900000 */
[----:B------:R-:W1:Y:S02]  /*cda0*/  @!P0 SYNCS.PHASECHK.TRANS64 P0, [R9+URZ], R4 ;  /* 0x00000004090085a7 */ /* 0x000e64000800007f */
[----:B-1----:R-:W-:Y:S05]  /*cdb0*/  @!P0 BRA `(.L_x_247) ;  /* 0xfffffffc00f08947 */ /* 0x002fea000383ffff */
[----:B------:R-:W-:Y:S05]  /*cdc0*/  BRA `(.L_x_271) ;  /* 0xfffffff400b87947 */ /* 0x000fea000383ffff */
.L_x_248:
[----:B0-----:R0:W1:Y:S02]  /*cdd0*/  SYNCS.PHASECHK.TRANS64.TRYWAIT P0, [R6+URZ], R5 ;  /* 0x00000005060075a7 */ /* 0x001064000800017f */
[----:B-1----:R-:W-:Y:S05]  /*cde0*/  @!P0 NANOSLEEP.SYNCS 0x989680 ;  /* 0x009896800000895d */ /* 0x002fea0003900000 */
[----:B------:R-:W1:Y:S02]  /*cdf0*/  @!P0 SYNCS.PHASECHK.TRANS64 P0, [R6+URZ], R5 ;  /* 0x00000005060085a7 */ /* 0x000e64000800007f */
[----:B-1----:R-:W-:Y:S05]  /*ce00*/  @!P0 BRA `(.L_x_248) ;  /* 0xfffffffc00f08947 */ /* 0x002fea000383ffff */
[----:B------:R-:W-:Y:S05]  /*ce10*/  BRA `(.L_x_272) ;  /* 0xfffffff400c87947 */ /* 0x000fea000383ffff */
.L_x_249:
[----:B0-----:R0:W1:Y:S02]  /*ce20*/  SYNCS.PHASECHK.TRANS64.TRYWAIT P0, [R9+URZ], R4 ;  /* 0x00000004090075a7 */ /* 0x001064000800017f */
[----:B-1----:R-:W-:Y:S05]  /*ce30*/  @!P0 NANOSLEEP.SYNCS 0x989680 ;  /* 0x009896800000895d */ /* 0x002fea0003900000 */
[----:B------:R-:W1:Y:S02]  /*ce40*/  @!P0 SYNCS.PHASECHK.TRANS64 P0, [R9+URZ], R4 ;  /* 0x00000004090085a7 */ /* 0x000e64000800007f */
[----:B-1----:R-:W-:Y:S05]  /*ce50*/  @!P0 BRA `(.L_x_249) ;  /* 0xfffffffc00f08947 */ /* 0x002fea000383ffff */
[----:B------:R-:W-:Y:S05]  /*ce60*/  BRA `(.L_x_273) ;  /* 0xfffffff400d87947 */ /* 0x000fea000383ffff */
.L_x_250:
[----:B0-----:R0:W1:Y:S02]  /*ce70*/  SYNCS.PHASECHK.TRANS64.TRYWAIT P0, [R6+URZ], R5 ;  /* 0x00000005060075a7 */ /* 0x001064000800017f */
[----:B-1----:R-:W-:Y:S05]  /*ce80*/  @!P0 NANOSLEEP.SYNCS 0x989680 ;  /* 0x009896800000895d */ /* 0x002fea0003900000 */
[----:B------:R-:W1:Y:S02]  /*ce90*/  @!P0 SYNCS.PHASECHK.TRANS64 P0, [R6+URZ], R5 ;  /* 0x00000005060085a7 */ /* 0x000e64000800007f */
[----:B-1----:R-:W-:Y:S05]  /*cea0*/  @!P0 BRA `(.L_x_250) ;  /* 0xfffffffc00f08947 */ /* 0x002fea000383ffff */
[----:B------:R-:W-:Y:S05]  /*ceb0*/  BRA `(.L_x_274) ;  /* 0xfffffff400e87947 */ /* 0x000fea000383ffff */
.L_x_251:
[----:B0-----:R0:W1:Y:S02]  /*cec0*/  SYNCS.PHASECHK.TRANS64.TRYWAIT P0, [R9+URZ], R4 ;  /* 0x00000004090075a7 */ /* 0x001064000800017f */
[----:B-1----:R-:W-:Y:S05]  /*ced0*/  @!P0 NANOSLEEP.SYNCS 0x989680 ;  /* 0x009896800000895d */ /* 0x002fea0003900000 */
[----:B------:R-:W1:Y:S02]  /*cee0*/  @!P0 SYNCS.PHASECHK.TRANS64 P0, [R9+URZ], R4 ;  /* 0x00000004090085a7 */ /* 0x000e64000800007f */
[----:B-1----:R-:W-:Y:S05]  /*cef0*/  @!P0 BRA `(.L_x_251) ;  /* 0xfffffffc00f08947 */ /* 0x002fea000383ffff */
[----:B------:R-:W-:Y:S05]  /*cf00*/  BRA `(.L_x_275) ;  /* 0xfffffff400f87947 */ /* 0x000fea000383ffff */
.L_x_252:
[----:B0-----:R0:W1:Y:S02]  /*cf10*/  SYNCS.PHASECHK.TRANS64.TRYWAIT P0, [R8+URZ], R5 ;  /* 0x00000005080075a7 */ /* 0x001064000800017f */
[----:B-1----:R-:W-:Y:S05]  /*cf20*/  @!P0 NANOSLEEP.SYNCS 0x989680 ;  /* 0x009896800000895d */ /* 0x002fea0003900000 */
[----:B------:R-:W1:Y:S02]  /*cf30*/  @!P0 SYNCS.PHASECHK.TRANS64 P0, [R8+URZ], R5 ;  /* 0x00000005080085a7 */ /* 0x000e64000800007f */
[----:B-1----:R-:W-:Y:S05]  /*cf40*/  @!P0 BRA `(.L_x_252) ;  /* 0xfffffffc00f08947 */ /* 0x002fea000383ffff */
[----:B------:R-:W-:Y:S05]  /*cf50*/  BRA `(.L_x_276) ;  /* 0xfffffff800087947 */ /* 0x000fea000383ffff */
.L_x_253:
[----:B-1----:R1:W2:Y:S02]  /*cf60*/  SYNCS.PHASECHK.TRANS64.TRYWAIT P0, [R11+URZ], R6 ;  /* 0x000000060b0075a7 */ /* 0x0022a4000800017f */
[----:B--2---:R-:W-:Y:S05]  /*cf70*/  @!P0 NANOSLEEP.SYNCS 0x989680 ;  /* 0x009896800000895d */ /* 0x004fea0003900000 */
[----:B------:R-:W2:Y:S02]  /*cf80*/  @!P0 SYNCS.PHASECHK.TRANS64 P0, [R11+URZ], R6 ;  /* 0x000000060b0085a7 */ /* 0x000ea4000800007f */
[----:B--2---:R-:W-:Y:S05]  /*cf90*/  @!P0 BRA `(.L_x_253) ;  /* 0xfffffffc00f08947 */ /* 0x004fea000383ffff */
[----:B------:R-:W-:Y:S05]  /*cfa0*/  BRA `(.L_x_277) ;  /* 0xfffffff800107947 */ /* 0x000fea000383ffff */
.L_x_278:
[----:B------:R-:W-:-:S00]  /*cfb0*/  BRA `(.L_x_278) ;  /* 0xfffffffc00fc7947 */ /* 0x000fc0000383ffff */
[----:B------:R-:W-:-:S00]  /*cfc0*/  NOP ;  /* 0x0000000000007918 */ /* 0x000fc00000000000 */
        /* <DEDUP_REMOVED lines=11> */
.L_x_279:


//--------------------- .nv.shared._ZN7cutlass13device_kernelINS_4gemm6kernel13GemmUniversalIN4cute5tupleIJiiiiEEENS1_10collective13CollectiveMmaINS1_37MainloopSm90TmaGmmaWarpSpecializedFP8ILi15ENS5_IJNS4_1CILi2EEENSA_ILi1EEESC_EEENS1_32KernelTmaWarpSpecializedPingpongEEENS5_IJNSA_ILi64EEENSA_ILi176EEESG_EEENS_12float_e4m3_tENS5_IJlSC_lEEESJ_SK_NS4_8TiledMMAINS4_8MMA_AtomIJNS4_4SM904GMMA30MMA_64x16x32_F32E4M3E4M3_SS_TNILNSO_7ScaleInE1ELSQ_1EEEEEENS4_6LayoutINS5_IJSC_SC_SC_EEENS5_IJNSA_ILi0EEESV_SV_EEEEENS5_IJNS4_10UnderscoreESY_SY_EEEEENS4_13SM90_TMA_LOADENS4_14ComposedLayoutINS4_7SwizzleILi2ELi4ELi3EEENS4_18smem_ptr_flag_bitsILi8EEENST_INS5_IJNSA_ILi8EEESG_EEENS5_IJSG_SC_EEEEEEEvNS4_8identityENS4_23SM90_TMA_LOAD_MULTICASTES1B_vS1C_EENS_8epilogue10collective6detail29Sm90TmaWarpSpecializedAdapterINS1G_15DefaultEpilogueISJ_SK_SK_NS1F_6thread17LinearCombinationISJ_Li1EffLNS1K_9ScaleType4KindE0ELNS_15FloatRoundStyleE2ESJ_EENS1_15EpilogueDefaultEEEEEvvEEEEvNT_6ParamsE --------------------------
	.section	.nv.shared._ZN7cutlass13device_kernelINS_4gemm6kernel13GemmUniversalIN4cute5tupleIJiiiiEEENS1_10collective13CollectiveMmaINS1_37MainloopSm90TmaGmmaWarpSpecializedFP8ILi15ENS5_IJNS4_1CILi2EEENSA_ILi1EEESC_EEENS1_32KernelTmaWarpSpecializedPingpongEEENS5_IJNSA_ILi64EEENSA_ILi176EEESG_EEENS_12float_e4m3_tENS5_IJlSC_lEEESJ_SK_NS4_8TiledMMAINS4_8MMA_AtomIJNS4_4SM904GMMA30MMA_64x16x32_F32E4M3E4M3_SS_TNILNSO_7ScaleInE1ELSQ_1EEEEEENS4_6LayoutINS5_IJSC_SC_SC_EEENS5_IJNSA_ILi0EEESV_SV_EEEEENS5_IJNS4_10UnderscoreESY_SY_EEEEENS4_13SM90_TMA_LOADENS4_14ComposedLayoutINS4_7SwizzleILi2ELi4ELi3EEENS4_18smem_ptr_flag_bitsILi8EEENST_INS5_IJNSA_ILi8EEESG_EEENS5_IJSG_SC_EEEEEEEvNS4_8identityENS4_23SM90_TMA_LOAD_MULTICASTES1B_vS1C_EENS_8epilogue10collective6detail29Sm90TmaWarpSpecializedAdapterINS1G_15DefaultEpilogueISJ_SK_SK_NS1F_6thread17LinearCombinationISJ_Li1EffLNS1K_9ScaleType4KindE0ELNS_15FloatRoundStyleE2ESJ_EENS1_15EpilogueDefaultEEEEEvvEEEEvNT_6ParamsE,"aw",@nobits
	.sectionflags	@""
	.align	16
	.zero		1024


//--------------------- .nv.shared.reserved.0     --------------------------
	.section	.nv.shared.reserved.0,"aw",@nobits
	.weak		__nv_reservedSMEM_offset_0_alias
	.size		__nv_reservedSMEM_offset_0_alias, 0, 0
	.other		__nv_reservedSMEM_offset_0_alias,@"STO_CUDA_RESERVED_SHARED STV_DEFAULT"
__nv_reservedSMEM_offset_0_alias:
	.zero		0


//--------------------- .nv.global                --------------------------
	.section	.nv.global,"aw",@nobits
.nv.global:
	.type		_ZN40_INTERNAL_376a2771_4_k_cu_6c729399_121704cute1_E,@object
	.size		_ZN40_INTERNAL_376a2771_4_k_cu_6c729399_121704cute1_E,(_ZN40_INTERNAL_376a2771_4_k_cu_6c729399_121704cuda3std3__45__cpo6cbeginE - _ZN40_INTERNAL_376a2771_4_k_cu_6c729399_121704cute1_E)
_ZN40_INTERNAL_376a2771_4_k_cu_6c729399_121704cute1_E:
	.zero		1
	.type		_ZN40_INTERNAL_376a2771_4_k_cu_6c729399_121704cuda3std3__45__cpo6cbeginE,@object
	.size		_ZN40_INTERNAL_376a2771_4_k_cu_6c729399_121704cuda3std3__45__cpo6cbeginE,(_ZN40_INTERNAL_376a2771_4_k_cu_6c729399_121704cuda3std3__48in_placeE - _ZN40_INTERNAL_376a2771_4_k_cu_6c729399_121704cuda3std3__45__cpo6cbeginE)
_ZN40_INTERNAL_376a2771_4_k_cu_6c729399_121704cuda3std3__45__cpo6cbeginE:
	.zero		1
	.type		_ZN40_INTERNAL_376a2771_4_k_cu_6c729399_121704cuda3std3__48in_placeE,@object
	.size		_ZN40_INTERNAL_376a2771_4_k_cu_6c729399_121704cuda3std3__48in_placeE,(_ZN40_INTERNAL_376a2771_4_k_cu_6c729399_121704cuda3std6ranges3__45__cpo9iter_moveE - _ZN40_INTERNAL_376a2771_4_k_cu_6c729399_121704cuda3std3__48in_placeE)
_ZN40_INTERNAL_376a2771_4_k_cu_6c729399_121704cuda3std3__48in_placeE:
	.zero		1
	.type		_ZN40_INTERNAL_376a2771_4_k_cu_6c729399_121704cuda3std6ranges3__45__cpo9iter_moveE,@object
	.size		_ZN40_INTERNAL_376a2771_4_k_cu_6c729399_121704cuda3std6ranges3__45__cpo9iter_moveE,(_ZN40_INTERNAL_376a2771_4_k_cu_6c729399_121704cuda3std3__45__cpo5beginE - _ZN40_INTERNAL_376a2771_4_k_cu_6c729399_121704cuda3std6ranges3__45__cpo9iter_moveE)
_ZN40_INTERNAL_376a2771_4_k_cu_6c729399_121704cuda3std6ranges3__45__cpo9iter_moveE:
	.zero		1
	.type		_ZN40_INTERNAL_376a2771_4_k_cu_6c729399_121704cuda3std3__45__cpo5beginE,@object
	.size		_ZN40_INTERNAL_376a2771_4_k_cu_6c729399_121704cuda3std3__45__cpo5beginE,(_ZN40_INTERNAL_376a2771_4_k_cu_6c729399_121704cuda3std3__442_GLOBAL__N__376a2771_4_k_cu_6c729399_121706ignoreE - _ZN40_INTERNAL_376a2771_4_k_cu_6c729399_121704cuda3std3__45__cpo5beginE)
_ZN40_INTERNAL_376a2771_4_k_cu_6c729399_121704cuda3std3__45__cpo5beginE:
	.zero		1
	.type		_ZN40_INTERNAL_376a2771_4_k_cu_6c729399_121704cuda3std3__442_GLOBAL__N__376a2771_4_k_cu_6c729399_121706ignoreE,@object
	.size		_ZN40_INTERNAL_376a2771_4_k_cu_6c729399_121704cuda3std3__442_GLOBAL__N__376a2771_4_k_cu_6c729399_121706ignoreE,(_ZN40_INTERNAL_376a2771_4_k_cu_6c729399_121704cute7productE - _ZN40_INTERNAL_376a2771_4_k_cu_6c729399_121704cuda3std3__442_GLOBAL__N__376a2771_4_k_cu_6c729399_121706ignoreE)
_ZN40_INTERNAL_376a2771_4_k_cu_6c729399_121704cuda3std3__442_GLOBAL__N__376a2771_4_k_cu_6c729399_121706ignoreE:
	.zero		1
	.type		_ZN40_INTERNAL_376a2771_4_k_cu_6c729399_121704cute7productE,@object
	.size		_ZN40_INTERNAL_376a2771_4_k_cu_6c729399_121704cute7productE,(_ZN40_INTERNAL_376a2771_4_k_cu_6c729399_121704cuda3std3__45__cpo3endE - _ZN40_INTERNAL_376a2771_4_k_cu_6c729399_121704cute7productE)
_ZN40_INTERNAL_376a2771_4_k_cu_6c729399_121704cute7productE:
	.zero		1
	.type		_ZN40_INTERNAL_376a2771_4_k_cu_6c729399_121704cuda3std3__45__cpo3endE,@object
	.size		_ZN40_INTERNAL_376a2771_4_k_cu_6c729399_121704cuda3std3__45__cpo3endE,(_ZN40_INTERNAL_376a2771_4_k_cu_6c729399_121704cuda3std3__419piecewise_constructE - _ZN40_INTERNAL_376a2771_4_k_cu_6c729399_121704cuda3std3__45__cpo3endE)
_ZN40_INTERNAL_376a2771_4_k_cu_6c729399_121704cuda3std3__45__cpo3endE:
	.zero		1
	.type		_ZN40_INTERNAL_376a2771_4_k_cu_6c729399_121704cuda3std3__419piecewise_constructE,@object
	.size		_ZN40_INTERNAL_376a2771_4_k_cu_6c729399_121704cuda3std3__419piecewise_constructE,(_ZN40_INTERNAL_376a2771_4_k_cu_6c729399_121704cuda3std3__45__cpo4cendE - _ZN40_INTERNAL_376a2771_4_k_cu_6c729399_121704cuda3std3__419piecewise_constructE)
_ZN40_INTERNAL_376a2771_4_k_cu_6c729399_121704cuda3std3__419piecewise_constructE:
	.zero		1
	.type		_ZN40_INTERNAL_376a2771_4_k_cu_6c729399_121704cuda3std3__45__cpo4cendE,@object
	.size		_ZN40_INTERNAL_376a2771_4_k_cu_6c729399_121704cuda3std3__45__cpo4cendE,(_ZN40_INTERNAL_376a2771_4_k_cu_6c729399_121704cuda3std6ranges3__45__cpo4swapE - _ZN40_INTERNAL_376a2771_4_k_cu_6c729399_121704cuda3std3__45__cpo4cendE)
_ZN40_INTERNAL_376a2771_4_k_cu_6c729399_121704cuda3std3__45__cpo4cendE:
	.zero		1
	.type		_ZN40_INTERNAL_376a2771_4_k_cu_6c729399_121704cuda3std6ranges3__45__cpo4swapE,@object
	.size		_ZN40_INTERNAL_376a2771_4_k_cu_6c729399_121704cuda3std6ranges3__45__cpo4swapE,(.L_7 - _ZN40_INTERNAL_376a2771_4_k_cu_6c729399_121704cuda3std6ranges3__45__cpo4swapE)
_ZN40_INTERNAL_376a2771_4_k_cu_6c729399_121704cuda3std6ranges3__45__cpo4swapE:
	.zero		1
.L_7:


//--------------------- .nv.constant0._ZN7cutlass13device_kernelINS_4gemm6kernel13GemmUniversalIN4cute5tupleIJiiiiEEENS1_10collective13CollectiveMmaINS1_37MainloopSm90TmaGmmaWarpSpecializedFP8ILi15ENS5_IJNS4_1CILi2EEENSA_ILi1EEESC_EEENS1_32KernelTmaWarpSpecializedPingpongEEENS5_IJNSA_ILi64EEENSA_ILi176EEESG_EEENS_12float_e4m3_tENS5_IJlSC_lEEESJ_SK_NS4_8TiledMMAINS4_8MMA_AtomIJNS4_4SM904GMMA30MMA_64x16x32_F32E4M3E4M3_SS_TNILNSO_7ScaleInE1ELSQ_1EEEEEENS4_6LayoutINS5_IJSC_SC_SC_EEENS5_IJNSA_ILi0EEESV_SV_EEEEENS5_IJNS4_10UnderscoreESY_SY_EEEEENS4_13SM90_TMA_LOADENS4_14ComposedLayoutINS4_7SwizzleILi2ELi4ELi3EEENS4_18smem_ptr_flag_bitsILi8EEENST_INS5_IJNSA_ILi8EEESG_EEENS5_IJSG_SC_EEEEEEEvNS4_8identityENS4_23SM90_TMA_LOAD_MULTICASTES1B_vS1C_EENS_8epilogue10collective6detail29Sm90TmaWarpSpecializedAdapterINS1G_15DefaultEpilogueISJ_SK_SK_NS1F_6thread17LinearCombinationISJ_Li1EffLNS1K_9ScaleType4KindE0ELNS_15FloatRoundStyleE2ESJ_EENS1_15EpilogueDefaultEEEEEvvEEEEvNT_6ParamsE --------------------------
	.section	.nv.constant0._ZN7cutlass13device_kernelINS_4gemm6kernel13GemmUniversalIN4cute5tupleIJiiiiEEENS1_10collective13CollectiveMmaINS1_37MainloopSm90TmaGmmaWarpSpecializedFP8ILi15ENS5_IJNS4_1CILi2EEENSA_ILi1EEESC_EEENS1_32KernelTmaWarpSpecializedPingpongEEENS5_IJNSA_ILi64EEENSA_ILi176EEESG_EEENS_12float_e4m3_tENS5_IJlSC_lEEESJ_SK_NS4_8TiledMMAINS4_8MMA_AtomIJNS4_4SM904GMMA30MMA_64x16x32_F32E4M3E4M3_SS_TNILNSO_7ScaleInE1ELSQ_1EEEEEENS4_6LayoutINS5_IJSC_SC_SC_EEENS5_IJNSA_ILi0EEESV_SV_EEEEENS5_IJNS4_10UnderscoreESY_SY_EEEEENS4_13SM90_TMA_LOADENS4_14ComposedLayoutINS4_7SwizzleILi2ELi4ELi3EEENS4_18smem_ptr_flag_bitsILi8EEENST_INS5_IJNSA_ILi8EEESG_EEENS5_IJSG_SC_EEEEEEEvNS4_8identityENS4_23SM90_TMA_LOAD_MULTICASTES1B_vS1C_EENS_8epilogue10collective6detail29Sm90TmaWarpSpecializedAdapterINS1G_15DefaultEpilogueISJ_SK_SK_NS1F_6thread17LinearCombinationISJ_Li1EffLNS1K_9ScaleType4KindE0ELNS_15FloatRoundStyleE2ESJ_EENS1_15EpilogueDefaultEEEEEvvEEEEvNT_6ParamsE,"a",@progbits
	.sectionflags	@""
	.align	4
.nv.constant0._ZN7cutlass13device_kernelINS_4gemm6kernel13GemmUniversalIN4cute5tupleIJiiiiEEENS1_10collective13CollectiveMmaINS1_37MainloopSm90TmaGmmaWarpSpecializedFP8ILi15ENS5_IJNS4_1CILi2EEENSA_ILi1EEESC_EEENS1_32KernelTmaWarpSpecializedPingpongEEENS5_IJNSA_ILi64EEENSA_ILi176EEESG_EEENS_12float_e4m3_tENS5_IJlSC_lEEESJ_SK_NS4_8TiledMMAINS4_8MMA_AtomIJNS4_4SM904GMMA30MMA_64x16x32_F32E4M3E4M3_SS_TNILNSO_7ScaleInE1ELSQ_1EEEEEENS4_6LayoutINS5_IJSC_SC_SC_EEENS5_IJNSA_ILi0EEESV_SV_EEEEENS5_IJNS4_10UnderscoreESY_SY_EEEEENS4_13SM90_TMA_LOADENS4_14ComposedLayoutINS4_7SwizzleILi2ELi4ELi3EEENS4_18smem_ptr_flag_bitsILi8EEENST_INS5_IJNSA_ILi8EEESG_EEENS5_IJSG_SC_EEEEEEEvNS4_8identityENS4_23SM90_TMA_LOAD_MULTICASTES1B_vS1C_EENS_8epilogue10collective6detail29Sm90TmaWarpSpecializedAdapterINS1G_15DefaultEpilogueISJ_SK_SK_NS1F_6thread17LinearCombinationISJ_Li1EffLNS1K_9ScaleType4KindE0ELNS_15FloatRoundStyleE2ESJ_EENS1_15EpilogueDefaultEEEEEvvEEEEvNT_6ParamsE:
	.zero		1664


//--------------------- SYMBOLS --------------------------

	.type		.nv.reservedSmem.offset0,@object
	.size		.nv.reservedSmem.offset0,0x4
